//
// Generated by NVIDIA NVVM Compiler
//
// Compiler Build ID: CL-36424714
// Cuda compilation tools, release 13.0, V13.0.88
// Based on NVVM 20.0.0
//

.version 9.0
.target sm_100
.address_size 64

	// .globl	_Z10layer_normPfS_S_S_iif

.visible .entry _Z10layer_normPfS_S_S_iif(
	.param .u64 .ptr .align 1 _Z10layer_normPfS_S_S_iif_param_0,
	.param .u64 .ptr .align 1 _Z10layer_normPfS_S_S_iif_param_1,
	.param .u64 .ptr .align 1 _Z10layer_normPfS_S_S_iif_param_2,
	.param .u64 .ptr .align 1 _Z10layer_normPfS_S_S_iif_param_3,
	.param .u32 _Z10layer_normPfS_S_S_iif_param_4,
	.param .u32 _Z10layer_normPfS_S_S_iif_param_5,
	.param .f32 _Z10layer_normPfS_S_S_iif_param_6
)
{
	.reg .pred 	%p<29>;
	.reg .b32 	%r<78>;
	.reg .b32 	%f<290>;
	.reg .b64 	%rd<107>;

	ld.param.u64 	%rd29, [_Z10layer_normPfS_S_S_iif_param_0];
	ld.param.u64 	%rd30, [_Z10layer_normPfS_S_S_iif_param_1];
	ld.param.u64 	%rd31, [_Z10layer_normPfS_S_S_iif_param_2];
	ld.param.u64 	%rd32, [_Z10layer_normPfS_S_S_iif_param_3];
	ld.param.u32 	%r47, [_Z10layer_normPfS_S_S_iif_param_4];
	ld.param.u32 	%r46, [_Z10layer_normPfS_S_S_iif_param_5];
	ld.param.f32 	%f30, [_Z10layer_normPfS_S_S_iif_param_6];
	cvta.to.global.u64 	%rd1, %rd30;
	cvta.to.global.u64 	%rd2, %rd32;
	cvta.to.global.u64 	%rd3, %rd29;
	cvta.to.global.u64 	%rd4, %rd31;
	mov.u32 	%r48, %ctaid.y;
	mov.u32 	%r49, %ntid.y;
	mov.u32 	%r50, %tid.y;
	mad.lo.s32 	%r1, %r48, %r49, %r50;
	setp.ge.s32 	%p1, %r1, %r47;
	@%p1 bra 	$L__BB0_39;
	setp.lt.s32 	%p2, %r46, 1;
	mov.f32 	%f280, 0f00000000;
	@%p2 bra 	$L__BB0_14;
	mul.lo.s32 	%r2, %r46, %r1;
	and.b32  	%r3, %r46, 15;
	setp.lt.u32 	%p3, %r46, 16;
	mov.f32 	%f280, 0f00000000;
	mov.b32 	%r66, 0;
	@%p3 bra 	$L__BB0_5;
	and.b32  	%r66, %r46, 2147483632;
	neg.s32 	%r64, %r66;
	mul.wide.u32 	%rd33, %r2, 4;
	add.s64 	%rd34, %rd33, %rd3;
	add.s64 	%rd99, %rd34, 32;
	mov.f32 	%f280, 0f00000000;
$L__BB0_4:
	.pragma "nounroll";
	ld.global.f32 	%f35, [%rd99+-32];
	add.f32 	%f36, %f280, %f35;
	ld.global.f32 	%f37, [%rd99+-28];
	add.f32 	%f38, %f36, %f37;
	ld.global.f32 	%f39, [%rd99+-24];
	add.f32 	%f40, %f38, %f39;
	ld.global.f32 	%f41, [%rd99+-20];
	add.f32 	%f42, %f40, %f41;
	ld.global.f32 	%f43, [%rd99+-16];
	add.f32 	%f44, %f42, %f43;
	ld.global.f32 	%f45, [%rd99+-12];
	add.f32 	%f46, %f44, %f45;
	ld.global.f32 	%f47, [%rd99+-8];
	add.f32 	%f48, %f46, %f47;
	ld.global.f32 	%f49, [%rd99+-4];
	add.f32 	%f50, %f48, %f49;
	ld.global.f32 	%f51, [%rd99];
	add.f32 	%f52, %f50, %f51;
	ld.global.f32 	%f53, [%rd99+4];
	add.f32 	%f54, %f52, %f53;
	ld.global.f32 	%f55, [%rd99+8];
	add.f32 	%f56, %f54, %f55;
	ld.global.f32 	%f57, [%rd99+12];
	add.f32 	%f58, %f56, %f57;
	ld.global.f32 	%f59, [%rd99+16];
	add.f32 	%f60, %f58, %f59;
	ld.global.f32 	%f61, [%rd99+20];
	add.f32 	%f62, %f60, %f61;
	ld.global.f32 	%f63, [%rd99+24];
	add.f32 	%f64, %f62, %f63;
	ld.global.f32 	%f65, [%rd99+28];
	add.f32 	%f280, %f64, %f65;
	add.s32 	%r64, %r64, 16;
	add.s64 	%rd99, %rd99, 64;
	setp.ne.s32 	%p4, %r64, 0;
	@%p4 bra 	$L__BB0_4;
$L__BB0_5:
	setp.eq.s32 	%p5, %r3, 0;
	@%p5 bra 	$L__BB0_14;
	and.b32  	%r9, %r46, 7;
	setp.lt.u32 	%p6, %r3, 8;
	@%p6 bra 	$L__BB0_8;
	add.s32 	%r52, %r66, %r2;
	mul.wide.u32 	%rd35, %r52, 4;
	add.s64 	%rd36, %rd3, %rd35;
	ld.global.f32 	%f67, [%rd36];
	add.f32 	%f68, %f280, %f67;
	cvt.u64.u32 	%rd37, %r2;
	cvt.u64.u32 	%rd38, %r66;
	add.s64 	%rd39, %rd38, %rd37;
	shl.b64 	%rd40, %rd39, 2;
	add.s64 	%rd41, %rd3, %rd40;
	ld.global.f32 	%f69, [%rd41+4];
	add.f32 	%f70, %f68, %f69;
	ld.global.f32 	%f71, [%rd41+8];
	add.f32 	%f72, %f70, %f71;
	ld.global.f32 	%f73, [%rd41+12];
	add.f32 	%f74, %f72, %f73;
	ld.global.f32 	%f75, [%rd41+16];
	add.f32 	%f76, %f74, %f75;
	ld.global.f32 	%f77, [%rd41+20];
	add.f32 	%f78, %f76, %f77;
	ld.global.f32 	%f79, [%rd41+24];
	add.f32 	%f80, %f78, %f79;
	ld.global.f32 	%f81, [%rd41+28];
	add.f32 	%f280, %f80, %f81;
	add.s32 	%r66, %r66, 8;
$L__BB0_8:
	setp.eq.s32 	%p7, %r9, 0;
	@%p7 bra 	$L__BB0_14;
	and.b32  	%r12, %r46, 3;
	setp.lt.u32 	%p8, %r9, 4;
	@%p8 bra 	$L__BB0_11;
	add.s32 	%r53, %r66, %r2;
	mul.wide.u32 	%rd42, %r53, 4;
	add.s64 	%rd43, %rd3, %rd42;
	ld.global.f32 	%f83, [%rd43];
	add.f32 	%f84, %f280, %f83;
	cvt.u64.u32 	%rd44, %r2;
	cvt.u64.u32 	%rd45, %r66;
	add.s64 	%rd46, %rd45, %rd44;
	shl.b64 	%rd47, %rd46, 2;
	add.s64 	%rd48, %rd3, %rd47;
	ld.global.f32 	%f85, [%rd48+4];
	add.f32 	%f86, %f84, %f85;
	ld.global.f32 	%f87, [%rd48+8];
	add.f32 	%f88, %f86, %f87;
	ld.global.f32 	%f89, [%rd48+12];
	add.f32 	%f280, %f88, %f89;
	add.s32 	%r66, %r66, 4;
$L__BB0_11:
	setp.eq.s32 	%p9, %r12, 0;
	@%p9 bra 	$L__BB0_14;
	add.s32 	%r54, %r66, %r2;
	mul.wide.u32 	%rd49, %r54, 4;
	add.s64 	%rd100, %rd3, %rd49;
	neg.s32 	%r68, %r12;
$L__BB0_13:
	.pragma "nounroll";
	ld.global.f32 	%f90, [%rd100];
	add.f32 	%f280, %f280, %f90;
	add.s64 	%rd100, %rd100, 4;
	add.s32 	%r68, %r68, 1;
	setp.ne.s32 	%p10, %r68, 0;
	@%p10 bra 	$L__BB0_13;
$L__BB0_14:
	setp.lt.s32 	%p11, %r46, 1;
	cvt.rn.f32.s32 	%f14, %r46;
	div.rn.f32 	%f15, %f280, %f14;
	mov.f32 	%f289, 0f00000000;
	@%p11 bra 	$L__BB0_27;
	mul.lo.s32 	%r18, %r46, %r1;
	and.b32  	%r19, %r46, 15;
	setp.lt.u32 	%p12, %r46, 16;
	mov.f32 	%f289, 0f00000000;
	mov.b32 	%r71, 0;
	@%p12 bra 	$L__BB0_18;
	and.b32  	%r71, %r46, 2147483632;
	neg.s32 	%r69, %r71;
	mul.wide.u32 	%rd50, %r18, 4;
	add.s64 	%rd51, %rd50, %rd3;
	add.s64 	%rd101, %rd51, 32;
	mov.f32 	%f289, 0f00000000;
$L__BB0_17:
	.pragma "nounroll";
	ld.global.f32 	%f95, [%rd101+-32];
	sub.f32 	%f96, %f95, %f15;
	fma.rn.f32 	%f97, %f96, %f96, %f289;
	ld.global.f32 	%f98, [%rd101+-28];
	sub.f32 	%f99, %f98, %f15;
	fma.rn.f32 	%f100, %f99, %f99, %f97;
	ld.global.f32 	%f101, [%rd101+-24];
	sub.f32 	%f102, %f101, %f15;
	fma.rn.f32 	%f103, %f102, %f102, %f100;
	ld.global.f32 	%f104, [%rd101+-20];
	sub.f32 	%f105, %f104, %f15;
	fma.rn.f32 	%f106, %f105, %f105, %f103;
	ld.global.f32 	%f107, [%rd101+-16];
	sub.f32 	%f108, %f107, %f15;
	fma.rn.f32 	%f109, %f108, %f108, %f106;
	ld.global.f32 	%f110, [%rd101+-12];
	sub.f32 	%f111, %f110, %f15;
	fma.rn.f32 	%f112, %f111, %f111, %f109;
	ld.global.f32 	%f113, [%rd101+-8];
	sub.f32 	%f114, %f113, %f15;
	fma.rn.f32 	%f115, %f114, %f114, %f112;
	ld.global.f32 	%f116, [%rd101+-4];
	sub.f32 	%f117, %f116, %f15;
	fma.rn.f32 	%f118, %f117, %f117, %f115;
	ld.global.f32 	%f119, [%rd101];
	sub.f32 	%f120, %f119, %f15;
	fma.rn.f32 	%f121, %f120, %f120, %f118;
	ld.global.f32 	%f122, [%rd101+4];
	sub.f32 	%f123, %f122, %f15;
	fma.rn.f32 	%f124, %f123, %f123, %f121;
	ld.global.f32 	%f125, [%rd101+8];
	sub.f32 	%f126, %f125, %f15;
	fma.rn.f32 	%f127, %f126, %f126, %f124;
	ld.global.f32 	%f128, [%rd101+12];
	sub.f32 	%f129, %f128, %f15;
	fma.rn.f32 	%f130, %f129, %f129, %f127;
	ld.global.f32 	%f131, [%rd101+16];
	sub.f32 	%f132, %f131, %f15;
	fma.rn.f32 	%f133, %f132, %f132, %f130;
	ld.global.f32 	%f134, [%rd101+20];
	sub.f32 	%f135, %f134, %f15;
	fma.rn.f32 	%f136, %f135, %f135, %f133;
	ld.global.f32 	%f137, [%rd101+24];
	sub.f32 	%f138, %f137, %f15;
	fma.rn.f32 	%f139, %f138, %f138, %f136;
	ld.global.f32 	%f140, [%rd101+28];
	sub.f32 	%f141, %f140, %f15;
	fma.rn.f32 	%f289, %f141, %f141, %f139;
	add.s32 	%r69, %r69, 16;
	add.s64 	%rd101, %rd101, 64;
	setp.ne.s32 	%p13, %r69, 0;
	@%p13 bra 	$L__BB0_17;
$L__BB0_18:
	setp.eq.s32 	%p14, %r19, 0;
	@%p14 bra 	$L__BB0_27;
	and.b32  	%r25, %r46, 7;
	setp.lt.u32 	%p15, %r19, 8;
	@%p15 bra 	$L__BB0_21;
	add.s32 	%r56, %r71, %r18;
	mul.wide.u32 	%rd52, %r56, 4;
	add.s64 	%rd53, %rd3, %rd52;
	ld.global.f32 	%f143, [%rd53];
	sub.f32 	%f144, %f143, %f15;
	fma.rn.f32 	%f145, %f144, %f144, %f289;
	cvt.u64.u32 	%rd54, %r18;
	cvt.u64.u32 	%rd55, %r71;
	add.s64 	%rd56, %rd55, %rd54;
	shl.b64 	%rd57, %rd56, 2;
	add.s64 	%rd58, %rd3, %rd57;
	ld.global.f32 	%f146, [%rd58+4];
	sub.f32 	%f147, %f146, %f15;
	fma.rn.f32 	%f148, %f147, %f147, %f145;
	ld.global.f32 	%f149, [%rd58+8];
	sub.f32 	%f150, %f149, %f15;
	fma.rn.f32 	%f151, %f150, %f150, %f148;
	ld.global.f32 	%f152, [%rd58+12];
	sub.f32 	%f153, %f152, %f15;
	fma.rn.f32 	%f154, %f153, %f153, %f151;
	ld.global.f32 	%f155, [%rd58+16];
	sub.f32 	%f156, %f155, %f15;
	fma.rn.f32 	%f157, %f156, %f156, %f154;
	ld.global.f32 	%f158, [%rd58+20];
	sub.f32 	%f159, %f158, %f15;
	fma.rn.f32 	%f160, %f159, %f159, %f157;
	ld.global.f32 	%f161, [%rd58+24];
	sub.f32 	%f162, %f161, %f15;
	fma.rn.f32 	%f163, %f162, %f162, %f160;
	ld.global.f32 	%f164, [%rd58+28];
	sub.f32 	%f165, %f164, %f15;
	fma.rn.f32 	%f289, %f165, %f165, %f163;
	add.s32 	%r71, %r71, 8;
$L__BB0_21:
	setp.eq.s32 	%p16, %r25, 0;
	@%p16 bra 	$L__BB0_27;
	and.b32  	%r28, %r46, 3;
	setp.lt.u32 	%p17, %r25, 4;
	@%p17 bra 	$L__BB0_24;
	add.s32 	%r57, %r71, %r18;
	mul.wide.u32 	%rd59, %r57, 4;
	add.s64 	%rd60, %rd3, %rd59;
	ld.global.f32 	%f167, [%rd60];
	sub.f32 	%f168, %f167, %f15;
	fma.rn.f32 	%f169, %f168, %f168, %f289;
	cvt.u64.u32 	%rd61, %r18;
	cvt.u64.u32 	%rd62, %r71;
	add.s64 	%rd63, %rd62, %rd61;
	shl.b64 	%rd64, %rd63, 2;
	add.s64 	%rd65, %rd3, %rd64;
	ld.global.f32 	%f170, [%rd65+4];
	sub.f32 	%f171, %f170, %f15;
	fma.rn.f32 	%f172, %f171, %f171, %f169;
	ld.global.f32 	%f173, [%rd65+8];
	sub.f32 	%f174, %f173, %f15;
	fma.rn.f32 	%f175, %f174, %f174, %f172;
	ld.global.f32 	%f176, [%rd65+12];
	sub.f32 	%f177, %f176, %f15;
	fma.rn.f32 	%f289, %f177, %f177, %f175;
	add.s32 	%r71, %r71, 4;
$L__BB0_24:
	setp.eq.s32 	%p18, %r28, 0;
	@%p18 bra 	$L__BB0_27;
	add.s32 	%r58, %r71, %r18;
	mul.wide.u32 	%rd66, %r58, 4;
	add.s64 	%rd102, %rd3, %rd66;
	neg.s32 	%r73, %r28;
$L__BB0_26:
	.pragma "nounroll";
	ld.global.f32 	%f178, [%rd102];
	sub.f32 	%f179, %f178, %f15;
	fma.rn.f32 	%f289, %f179, %f179, %f289;
	add.s64 	%rd102, %rd102, 4;
	add.s32 	%r73, %r73, 1;
	setp.ne.s32 	%p19, %r73, 0;
	@%p19 bra 	$L__BB0_26;
$L__BB0_27:
	setp.lt.s32 	%p20, %r46, 1;
	div.rn.f32 	%f180, %f289, %f14;
	add.f32 	%f181, %f30, %f180;
	sqrt.rn.f32 	%f29, %f181;
	@%p20 bra 	$L__BB0_39;
	mul.lo.s32 	%r34, %r46, %r1;
	and.b32  	%r35, %r46, 7;
	setp.lt.u32 	%p21, %r46, 8;
	mov.b32 	%r76, 0;
	@%p21 bra 	$L__BB0_31;
	and.b32  	%r76, %r46, 2147483640;
	neg.s32 	%r74, %r76;
	add.s64 	%rd106, %rd4, 16;
	add.s64 	%rd105, %rd2, 16;
	mul.wide.u32 	%rd67, %r34, 4;
	add.s64 	%rd68, %rd67, 16;
	add.s64 	%rd104, %rd1, %rd68;
	add.s64 	%rd103, %rd3, %rd68;
$L__BB0_30:
	.pragma "nounroll";
	ld.global.f32 	%f182, [%rd106+-16];
	ld.global.f32 	%f183, [%rd103+-16];
	sub.f32 	%f184, %f183, %f15;
	div.rn.f32 	%f185, %f184, %f29;
	ld.global.f32 	%f186, [%rd105+-16];
	fma.rn.f32 	%f187, %f182, %f185, %f186;
	st.global.f32 	[%rd104+-16], %f187;
	ld.global.f32 	%f188, [%rd106+-12];
	ld.global.f32 	%f189, [%rd103+-12];
	sub.f32 	%f190, %f189, %f15;
	div.rn.f32 	%f191, %f190, %f29;
	ld.global.f32 	%f192, [%rd105+-12];
	fma.rn.f32 	%f193, %f188, %f191, %f192;
	st.global.f32 	[%rd104+-12], %f193;
	ld.global.f32 	%f194, [%rd106+-8];
	ld.global.f32 	%f195, [%rd103+-8];
	sub.f32 	%f196, %f195, %f15;
	div.rn.f32 	%f197, %f196, %f29;
	ld.global.f32 	%f198, [%rd105+-8];
	fma.rn.f32 	%f199, %f194, %f197, %f198;
	st.global.f32 	[%rd104+-8], %f199;
	ld.global.f32 	%f200, [%rd106+-4];
	ld.global.f32 	%f201, [%rd103+-4];
	sub.f32 	%f202, %f201, %f15;
	div.rn.f32 	%f203, %f202, %f29;
	ld.global.f32 	%f204, [%rd105+-4];
	fma.rn.f32 	%f205, %f200, %f203, %f204;
	st.global.f32 	[%rd104+-4], %f205;
	ld.global.f32 	%f206, [%rd106];
	ld.global.f32 	%f207, [%rd103];
	sub.f32 	%f208, %f207, %f15;
	div.rn.f32 	%f209, %f208, %f29;
	ld.global.f32 	%f210, [%rd105];
	fma.rn.f32 	%f211, %f206, %f209, %f210;
	st.global.f32 	[%rd104], %f211;
	ld.global.f32 	%f212, [%rd106+4];
	ld.global.f32 	%f213, [%rd103+4];
	sub.f32 	%f214, %f213, %f15;
	div.rn.f32 	%f215, %f214, %f29;
	ld.global.f32 	%f216, [%rd105+4];
	fma.rn.f32 	%f217, %f212, %f215, %f216;
	st.global.f32 	[%rd104+4], %f217;
	ld.global.f32 	%f218, [%rd106+8];
	ld.global.f32 	%f219, [%rd103+8];
	sub.f32 	%f220, %f219, %f15;
	div.rn.f32 	%f221, %f220, %f29;
	ld.global.f32 	%f222, [%rd105+8];
	fma.rn.f32 	%f223, %f218, %f221, %f222;
	st.global.f32 	[%rd104+8], %f223;
	ld.global.f32 	%f224, [%rd106+12];
	ld.global.f32 	%f225, [%rd103+12];
	sub.f32 	%f226, %f225, %f15;
	div.rn.f32 	%f227, %f226, %f29;
	ld.global.f32 	%f228, [%rd105+12];
	fma.rn.f32 	%f229, %f224, %f227, %f228;
	st.global.f32 	[%rd104+12], %f229;
	add.s32 	%r74, %r74, 8;
	add.s64 	%rd106, %rd106, 32;
	add.s64 	%rd105, %rd105, 32;
	add.s64 	%rd104, %rd104, 32;
	add.s64 	%rd103, %rd103, 32;
	setp.ne.s32 	%p22, %r74, 0;
	@%p22 bra 	$L__BB0_30;
$L__BB0_31:
	setp.eq.s32 	%p23, %r35, 0;
	@%p23 bra 	$L__BB0_39;
	and.b32  	%r41, %r46, 3;
	setp.lt.u32 	%p24, %r35, 4;
	@%p24 bra 	$L__BB0_34;
	cvt.u64.u32 	%rd69, %r76;
	mul.wide.u32 	%rd70, %r76, 4;
	add.s64 	%rd71, %rd4, %rd70;
	ld.global.f32 	%f230, [%rd71];
	add.s32 	%r60, %r76, %r34;
	mul.wide.u32 	%rd72, %r60, 4;
	add.s64 	%rd73, %rd3, %rd72;
	ld.global.f32 	%f231, [%rd73];
	sub.f32 	%f232, %f231, %f15;
	div.rn.f32 	%f233, %f232, %f29;
	add.s64 	%rd74, %rd2, %rd70;
	ld.global.f32 	%f234, [%rd74];
	fma.rn.f32 	%f235, %f230, %f233, %f234;
	add.s64 	%rd75, %rd1, %rd72;
	st.global.f32 	[%rd75], %f235;
	ld.global.f32 	%f236, [%rd71+4];
	cvt.u64.u32 	%rd76, %r34;
	add.s64 	%rd77, %rd69, %rd76;
	shl.b64 	%rd78, %rd77, 2;
	add.s64 	%rd79, %rd3, %rd78;
	ld.global.f32 	%f237, [%rd79+4];
	sub.f32 	%f238, %f237, %f15;
	div.rn.f32 	%f239, %f238, %f29;
	ld.global.f32 	%f240, [%rd74+4];
	fma.rn.f32 	%f241, %f236, %f239, %f240;
	add.s64 	%rd80, %rd1, %rd78;
	st.global.f32 	[%rd80+4], %f241;
	ld.global.f32 	%f242, [%rd71+8];
	ld.global.f32 	%f243, [%rd79+8];
	sub.f32 	%f244, %f243, %f15;
	div.rn.f32 	%f245, %f244, %f29;
	ld.global.f32 	%f246, [%rd74+8];
	fma.rn.f32 	%f247, %f242, %f245, %f246;
	st.global.f32 	[%rd80+8], %f247;
	ld.global.f32 	%f248, [%rd71+12];
	ld.global.f32 	%f249, [%rd79+12];
	sub.f32 	%f250, %f249, %f15;
	div.rn.f32 	%f251, %f250, %f29;
	ld.global.f32 	%f252, [%rd74+12];
	fma.rn.f32 	%f253, %f248, %f251, %f252;
	st.global.f32 	[%rd80+12], %f253;
	add.s32 	%r76, %r76, 4;
$L__BB0_34:
	setp.eq.s32 	%p25, %r41, 0;
	@%p25 bra 	$L__BB0_39;
	setp.eq.s32 	%p26, %r41, 1;
	@%p26 bra 	$L__BB0_37;
	cvt.u64.u32 	%rd81, %r76;
	mul.wide.u32 	%rd82, %r76, 4;
	add.s64 	%rd83, %rd4, %rd82;
	ld.global.f32 	%f254, [%rd83];
	add.s32 	%r61, %r76, %r34;
	mul.wide.u32 	%rd84, %r61, 4;
	add.s64 	%rd85, %rd3, %rd84;
	ld.global.f32 	%f255, [%rd85];
	sub.f32 	%f256, %f255, %f15;
	div.rn.f32 	%f257, %f256, %f29;
	add.s64 	%rd86, %rd2, %rd82;
	ld.global.f32 	%f258, [%rd86];
	fma.rn.f32 	%f259, %f254, %f257, %f258;
	add.s64 	%rd87, %rd1, %rd84;
	st.global.f32 	[%rd87], %f259;
	ld.global.f32 	%f260, [%rd83+4];
	cvt.u64.u32 	%rd88, %r34;
	add.s64 	%rd89, %rd81, %rd88;
	shl.b64 	%rd90, %rd89, 2;
	add.s64 	%rd91, %rd3, %rd90;
	ld.global.f32 	%f261, [%rd91+4];
	sub.f32 	%f262, %f261, %f15;
	div.rn.f32 	%f263, %f262, %f29;
	ld.global.f32 	%f264, [%rd86+4];
	fma.rn.f32 	%f265, %f260, %f263, %f264;
	add.s64 	%rd92, %rd1, %rd90;
	st.global.f32 	[%rd92+4], %f265;
	add.s32 	%r76, %r76, 2;
$L__BB0_37:
	and.b32  	%r62, %r46, 1;
	setp.eq.b32 	%p27, %r62, 1;
	not.pred 	%p28, %p27;
	@%p28 bra 	$L__BB0_39;
	mul.wide.u32 	%rd93, %r76, 4;
	add.s64 	%rd94, %rd4, %rd93;
	ld.global.f32 	%f266, [%rd94];
	add.s32 	%r63, %r76, %r34;
	mul.wide.u32 	%rd95, %r63, 4;
	add.s64 	%rd96, %rd3, %rd95;
	ld.global.f32 	%f267, [%rd96];
	sub.f32 	%f268, %f267, %f15;
	div.rn.f32 	%f269, %f268, %f29;
	add.s64 	%rd97, %rd2, %rd93;
	ld.global.f32 	%f270, [%rd97];
	fma.rn.f32 	%f271, %f266, %f269, %f270;
	add.s64 	%rd98, %rd1, %rd95;
	st.global.f32 	[%rd98], %f271;
$L__BB0_39:
	ret;

}


// ===== COMPILED SASS (sm_100) =====

	.target	sm_100

	.elftype	@"ET_EXEC"


//--------------------- .note.nv.tkinfo           --------------------------
	.section	.note.nv.tkinfo,"",@"SHT_NOTE"
	.sectionflags	@"SHF_NOTE_NV_TKINFO"
	.tkinfo
        /*0018*/ 	.word	0x00000002
        /*0030*/ 	.string	""
        /*0030*/ 	.string	"ptxas"
        /*0030*/ 	.string	"Cuda compilation tools, release 13.0, V13.0.88"
        /*0030*/ 	.string	"Build cuda_13.0.r13.0/compiler.36424714_0"
        /*0030*/ 	.string	"-arch sm_100 -m 64 "



//--------------------- .note.nv.cuinfo           --------------------------
	.section	.note.nv.cuinfo,"",@"SHT_NOTE"
	.sectionflags	@"SHF_NOTE_NV_CUINFO"
        /*0018*/ 	.short	0x0002
        /*001a*/ 	.short	0x0064
        /*001c*/ 	.short	0x0082
	.zero		2


//--------------------- .nv.info                  --------------------------
	.section	.nv.info,"",@"SHT_CUDA_INFO"
	.align	4


	//----- nvinfo : EIATTR_REGCOUNT
	.align		4
        /*0000*/ 	.byte	0x04, 0x2f
        /*0002*/ 	.short	(.L_1 - .L_0)
	.align		4
.L_0:
        /*0004*/ 	.word	index@(_Z10layer_normPfS_S_S_iif)
        /*0008*/ 	.word	0x00000020


	//----- nvinfo : EIATTR_FRAME_SIZE
	.align		4
.L_1:
        /*000c*/ 	.byte	0x04, 0x11
        /*000e*/ 	.short	(.L_3 - .L_2)
	.align		4
.L_2:
        /*0010*/ 	.word	index@($__internal_1_$__cuda_sm3x_div_rn_noftz_f32_slowpath)
        /*0014*/ 	.word	0x00000000


	//----- nvinfo : EIATTR_FRAME_SIZE
	.align		4
.L_3:
        /*0018*/ 	.byte	0x04, 0x11
        /*001a*/ 	.short	(.L_5 - .L_4)
	.align		4
.L_4:
        /*001c*/ 	.word	index@($__internal_0_$__cuda_sm20_sqrt_rn_f32_slowpath)
        /*0020*/ 	.word	0x00000000


	//----- nvinfo : EIATTR_FRAME_SIZE
	.align		4
.L_5:
        /*0024*/ 	.byte	0x04, 0x11
        /*0026*/ 	.short	(.L_7 - .L_6)
	.align		4
.L_6:
        /*0028*/ 	.word	index@(_Z10layer_normPfS_S_S_iif)
        /*002c*/ 	.word	0x00000000


	//----- nvinfo : EIATTR_MIN_STACK_SIZE
	.align		4
.L_7:
        /*0030*/ 	.byte	0x04, 0x12
        /*0032*/ 	.short	(.L_9 - .L_8)
	.align		4
.L_8:
        /*0034*/ 	.word	index@(_Z10layer_normPfS_S_S_iif)
        /*0038*/ 	.word	0x00000000
.L_9:


//--------------------- .nv.compat                --------------------------
	.section	.nv.compat,"",@"SHT_CUDA_COMPAT_INFO"
	.align	4
        /*0000*/ 	.byte	0x02, 0x09, 0x00, 0x00, 0x02, 0x02, 0x01, 0x00, 0x02, 0x05, 0x05, 0x00, 0x03, 0x07, 0x01, 0x01
        /*0010*/ 	.byte	0x02, 0x03, 0x00, 0x00, 0x02, 0x06, 0x01, 0x00, 0x04, 0x0b, 0x08, 0x00, 0x01, 0x00, 0x00, 0x00
        /*0020*/ 	.byte	0x00, 0x00, 0x00, 0x00


//--------------------- .nv.info._Z10layer_normPfS_S_S_iif --------------------------
	.section	.nv.info._Z10layer_normPfS_S_S_iif,"",@"SHT_CUDA_INFO"
	.sectionflags	@""
	.align	4


	//----- nvinfo : EIATTR_CUDA_API_VERSION
	.align		4
        /*0000*/ 	.byte	0x04, 0x37
        /*0002*/ 	.short	(.L_11 - .L_10)
.L_10:
        /*0004*/ 	.word	0x00000082


	//----- nvinfo : EIATTR_KPARAM_INFO
	.align		4
.L_11:
        /*0008*/ 	.byte	0x04, 0x17
        /*000a*/ 	.short	(.L_13 - .L_12)
.L_12:
        /*000c*/ 	.word	0x00000000
        /*0010*/ 	.short	0x0006
        /*0012*/ 	.short	0x0028
        /*0014*/ 	.byte	0x00, 0xf0, 0x11, 0x00


	//----- nvinfo : EIATTR_KPARAM_INFO
	.align		4
.L_13:
        /*0018*/ 	.byte	0x04, 0x17
        /*001a*/ 	.short	(.L_15 - .L_14)
.L_14:
        /*001c*/ 	.word	0x00000000
        /*0020*/ 	.short	0x0005
        /*0022*/ 	.short	0x0024
        /*0024*/ 	.byte	0x00, 0xf0, 0x11, 0x00


	//----- nvinfo : EIATTR_KPARAM_INFO
	.align		4
.L_15:
        /*0028*/ 	.byte	0x04, 0x17
        /*002a*/ 	.short	(.L_17 - .L_16)
.L_16:
        /*002c*/ 	.word	0x00000000
        /*0030*/ 	.short	0x0004
        /*0032*/ 	.short	0x0020
        /*0034*/ 	.byte	0x00, 0xf0, 0x11, 0x00


	//----- nvinfo : EIATTR_KPARAM_INFO
	.align		4
.L_17:
        /*0038*/ 	.byte	0x04, 0x17
        /*003a*/ 	.short	(.L_19 - .L_18)
.L_18:
        /*003c*/ 	.word	0x00000000
        /*0040*/ 	.short	0x0003
        /*0042*/ 	.short	0x0018
        /*0044*/ 	.byte	0x00, 0xf5, 0x21, 0x00


	//----- nvinfo : EIATTR_KPARAM_INFO
	.align		4
.L_19:
        /*0048*/ 	.byte	0x04, 0x17
        /*004a*/ 	.short	(.L_21 - .L_20)
.L_20:
        /*004c*/ 	.word	0x00000000
        /*0050*/ 	.short	0x0002
        /*0052*/ 	.short	0x0010
        /*0054*/ 	.byte	0x00, 0xf5, 0x21, 0x00


	//----- nvinfo : EIATTR_KPARAM_INFO
	.align		4
.L_21:
        /*0058*/ 	.byte	0x04, 0x17
        /*005a*/ 	.short	(.L_23 - .L_22)
.L_22:
        /*005c*/ 	.word	0x00000000
        /*0060*/ 	.short	0x0001
        /*0062*/ 	.short	0x0008
        /*0064*/ 	.byte	0x00, 0xf5, 0x21, 0x00


	//----- nvinfo : EIATTR_KPARAM_INFO
	.align		4
.L_23:
        /*0068*/ 	.byte	0x04, 0x17
        /*006a*/ 	.short	(.L_25 - .L_24)
.L_24:
        /*006c*/ 	.word	0x00000000
        /*0070*/ 	.short	0x0000
        /*0072*/ 	.short	0x0000
        /*0074*/ 	.byte	0x00, 0xf5, 0x21, 0x00


	//----- nvinfo : EIATTR_SPARSE_MMA_MASK
	.align		4
.L_25:
        /*0078*/ 	.byte	0x03, 0x50
        /*007a*/ 	.short	0x0000


	//----- nvinfo : EIATTR_MAXREG_COUNT
	.align		4
        /*007c*/ 	.byte	0x03, 0x1b
        /*007e*/ 	.short	0x00ff


	//----- nvinfo : EIATTR_MERCURY_ISA_VERSION
	.align		4
        /*0080*/ 	.byte	0x03, 0x5f
        /*0082*/ 	.short	0x0101


	//----- nvinfo : EIATTR_VRC_CTA_INIT_COUNT
	.align		4
        /*0084*/ 	.byte	0x02, 0x4a
	.zero		1
	.zero		1


	//----- nvinfo : EIATTR_EXIT_INSTR_OFFSETS
	.align		4
        /*0088*/ 	.byte	0x04, 0x1c
        /*008a*/ 	.short	(.L_27 - .L_26)


	//   ....[0]....
.L_26:
        /*008c*/ 	.word	0x00000070


	//   ....[1]....
        /*0090*/ 	.word	0x00001420


	//   ....[2]....
        /*0094*/ 	.word	0x00002040


	//   ....[3]....
        /*0098*/ 	.word	0x000026a0


	//   ....[4]....
        /*009c*/ 	.word	0x00002aa0


	//   ....[5]....
        /*00a0*/ 	.word	0x00002c70


	//----- nvinfo : EIATTR_CRS_STACK_SIZE
	.align		4
.L_27:
        /*00a4*/ 	.byte	0x04, 0x1e
        /*00a6*/ 	.short	(.L_29 - .L_28)
.L_28:
        /*00a8*/ 	.word	0x00000000


	//----- nvinfo : EIATTR_CBANK_PARAM_SIZE
	.align		4
.L_29:
        /*00ac*/ 	.byte	0x03, 0x19
        /*00ae*/ 	.short	0x002c


	//----- nvinfo : EIATTR_PARAM_CBANK
	.align		4
        /*00b0*/ 	.byte	0x04, 0x0a
        /*00b2*/ 	.short	(.L_31 - .L_30)
	.align		4
.L_30:
        /*00b4*/ 	.word	index@(.nv.constant0._Z10layer_normPfS_S_S_iif)
        /*00b8*/ 	.short	0x0380
        /*00ba*/ 	.short	0x002c


	//----- nvinfo : EIATTR_SW_WAR
	.align		4
.L_31:
        /*00bc*/ 	.byte	0x04, 0x36
        /*00be*/ 	.short	(.L_33 - .L_32)
.L_32:
        /*00c0*/ 	.word	0x00000008
.L_33:


//--------------------- .nv.callgraph             --------------------------
	.section	.nv.callgraph,"",@"SHT_CUDA_CALLGRAPH"
	.align	4
	.sectionentsize	8
	.align		4
        /*0000*/ 	.word	0x00000000
	.align		4
        /*0004*/ 	.word	0xffffffff
	.align		4
        /*0008*/ 	.word	0x00000000
	.align		4
        /*000c*/ 	.word	0xfffffffe
	.align		4
        /*0010*/ 	.word	0x00000000
	.align		4
        /*0014*/ 	.word	0xfffffffd
	.align		4
        /*0018*/ 	.word	0x00000000
	.align		4
        /*001c*/ 	.word	0xfffffffc


//--------------------- .text._Z10layer_normPfS_S_S_iif --------------------------
	.section	.text._Z10layer_normPfS_S_S_iif,"ax",@progbits
	.align	128
        .global         _Z10layer_normPfS_S_S_iif
        .type           _Z10layer_normPfS_S_S_iif,@function
        .size           _Z10layer_normPfS_S_S_iif,(.L_x_67 - _Z10layer_normPfS_S_S_iif)
        .other          _Z10layer_normPfS_S_S_iif,@"STO_CUDA_ENTRY STV_DEFAULT"
_Z10layer_normPfS_S_S_iif:
.text._Z10layer_normPfS_S_S_iif:
[----:B------:R-:W-:Y:S01]  /*0000*/  LDC R1, c[0x0][0x37c] ;  /* 0x0000df00ff017b82 */ /* 0x000fe20000000800 */
[----:B------:R-:W0:Y:S07]  /*0010*/  S2R R3, SR_TID.Y ;  /* 0x0000000000037919 */ /* 0x000e2e0000002200 */
[----:B------:R-:W0:Y:S01]  /*0020*/  S2UR UR4, SR_CTAID.Y ;  /* 0x00000000000479c3 */ /* 0x000e220000002600 */
[----:B------:R-:W1:Y:S07]  /*0030*/  LDCU UR5, c[0x0][0x3a0] ;  /* 0x00007400ff0577ac */ /* 0x000e6e0008000800 */
[----:B------:R-:W0:Y:S02]  /*0040*/  LDC R6, c[0x0][0x364] ;  /* 0x0000d900ff067b82 */ /* 0x000e240000000800 */
[----:B0-----:R-:W-:-:S05]  /*0050*/  IMAD R6, R6, UR4, R3 ;  /* 0x0000000406067c24 */ /* 0x001fca000f8e0203 */
[----:B-1----:R-:W-:-:S13]  /*0060*/  ISETP.GE.AND P0, PT, R6, UR5, PT ;  /* 0x0000000506007c0c */ /* 0x002fda000bf06270 */
[----:B------:R-:W-:Y:S05]  /*0070*/  @P0 EXIT ;  /* 0x000000000000094d */ /* 0x000fea0003800000 */
[----:B------:R-:W0:Y:S01]  /*0080*/  LDCU UR7, c[0x0][0x3a4] ;  /* 0x00007480ff0777ac */ /* 0x000e220008000800 */
[----:B------:R-:W-:Y:S01]  /*0090*/  HFMA2 R0, -RZ, RZ, 0, 0 ;  /* 0x00000000ff007431 */ /* 0x000fe200000001ff */
[----:B------:R-:W1:Y:S01]  /*00a0*/  LDCU.64 UR12, c[0x0][0x358] ;  /* 0x00006b00ff0c77ac */ /* 0x000e620008000a00 */
[----:B0-----:R-:W-:-:S09]  /*00b0*/  UISETP.GE.AND UP0, UPT, UR7, 0x1, UPT ;  /* 0x000000010700788c */ /* 0x001fd2000bf06270 */
[----:B-1----:R-:W-:Y:S05]  /*00c0*/  BRA.U !UP0, `(.L_x_0) ;  /* 0x0000000508d47547 */ /* 0x002fea000b800000 */
[----:B------:R-:W-:Y:S02]  /*00d0*/  UISETP.GE.U32.AND UP2, UPT, UR7, 0x10, UPT ;  /* 0x000000100700788c */ /* 0x000fe4000bf46070 */
[----:B------:R-:W-:Y:S01]  /*00e0*/  IMAD R2, R6, UR7, RZ ;  /* 0x0000000706027c24 */ /* 0x000fe2000f8e02ff */
[----:B------:R-:W-:Y:S01]  /*00f0*/  ULOP3.LUT UR5, UR7, 0xf, URZ, 0xc0, !UPT ;  /* 0x0000000f07057892 */ /* 0x000fe2000f8ec0ff */
[----:B------:R-:W-:Y:S01]  /*0100*/  MOV R0, RZ ;  /* 0x000000ff00007202 */ /* 0x000fe20000000f00 */
[----:B------:R-:W-:Y:S02]  /*0110*/  UMOV UR4, URZ ;  /* 0x000000ff00047c82 */ /* 0x000fe40008000000 */
[----:B------:R-:W-:Y:S02]  /*0120*/  UISETP.NE.AND UP1, UPT, UR5, URZ, UPT ;  /* 0x000000ff0500728c */ /* 0x000fe4000bf25270 */
[----:B------:R-:W-:Y:S09]  /*0130*/  BRA.U !UP2, `(.L_x_1) ;  /* 0x000000010ab07547 */ /* 0x000ff2000b800000 */
[----:B------:R-:W0:Y:S01]  /*0140*/  LDC.64 R4, c[0x0][0x380] ;  /* 0x0000e000ff047b82 */ /* 0x000e220000000a00 */
[----:B------:R-:W-:Y:S01]  /*0150*/  ULOP3.LUT UR4, UR7, 0x7ffffff0, URZ, 0xc0, !UPT ;  /* 0x7ffffff007047892 */ /* 0x000fe2000f8ec0ff */
[----:B------:R-:W-:-:S03]  /*0160*/  MOV R0, RZ ;  /* 0x000000ff00007202 */ /* 0x000fc60000000f00 */
[----:B------:R-:W-:Y:S01]  /*0170*/  UIADD3 UR6, UPT, UPT, -UR4, URZ, URZ ;  /* 0x000000ff04067290 */ /* 0x000fe2000fffe1ff */
[----:B0-----:R-:W-:-:S03]  /*0180*/  IMAD.WIDE.U32 R4, R2, 0x4, R4 ;  /* 0x0000000402047825 */ /* 0x001fc600078e0004 */
[----:B------:R-:W-:-:S04]  /*0190*/  IADD3 R4, P0, PT, R4, 0x20, RZ ;  /* 0x0000002004047810 */ /* 0x000fc80007f1e0ff */
[----:B------:R-:W-:-:S09]  /*01a0*/  IADD3.X R5, PT, PT, RZ, R5, RZ, P0, !PT ;  /* 0x00000005ff057210 */ /* 0x000fd200007fe4ff */
.L_x_2:
[----:B------:R-:W2:Y:S04]  /*01b0*/  LDG.E R13, desc[UR12][R4.64+-0x20] ;  /* 0xffffe00c040d7981 */ /* 0x000ea8000c1e1900 */
[----:B------:R-:W3:Y:S04]  /*01c0*/  LDG.E R14, desc[UR12][R4.64+-0x1c] ;  /* 0xffffe40c040e7981 */ /* 0x000ee8000c1e1900 */
[----:B------:R-:W4:Y:S04]  /*01d0*/  LDG.E R16, desc[UR12][R4.64+-0x18] ;  /* 0xffffe80c04107981 */ /* 0x000f28000c1e1900 */
[----:B------:R-:W5:Y:S04]  /*01e0*/  LDG.E R18, desc[UR12][R4.64+-0x14] ;  /* 0xffffec0c04127981 */ /* 0x000f68000c1e1900 */
        /* <DEDUP_REMOVED lines=11> */
[----:B------:R0:W5:Y:S01]  /*02a0*/  LDG.E R3, desc[UR12][R4.64+0x1c] ;  /* 0x00001c0c04037981 */ /* 0x000162000c1e1900 */
[----:B------:R-:W-:-:S04]  /*02b0*/  UIADD3 UR6, UPT, UPT, UR6, 0x10, URZ ;  /* 0x0000001006067890 */ /* 0x000fc8000fffe0ff */
[----:B------:R-:W-:Y:S01]  /*02c0*/  UISETP.NE.AND UP2, UPT, UR6, URZ, UPT ;  /* 0x000000ff0600728c */ /* 0x000fe2000bf45270 */
[----:B0-----:R-:W-:-:S04]  /*02d0*/  IADD3 R4, P0, PT, R4, 0x40, RZ ;  /* 0x0000004004047810 */ /* 0x001fc80007f1e0ff */
[----:B------:R-:W-:Y:S01]  /*02e0*/  IADD3.X R5, PT, PT, RZ, R5, RZ, P0, !PT ;  /* 0x00000005ff057210 */ /* 0x000fe200007fe4ff */
[----:B--2---:R-:W-:-:S04]  /*02f0*/  FADD R13, R13, R0 ;  /* 0x000000000d0d7221 */ /* 0x004fc80000000000 */
[----:B---3--:R-:W-:-:S04]  /*0300*/  FADD R13, R13, R14 ;  /* 0x0000000e0d0d7221 */ /* 0x008fc80000000000 */
[----:B----4-:R-:W-:-:S04]  /*0310*/  FADD R13, R13, R16 ;  /* 0x000000100d0d7221 */ /* 0x010fc80000000000 */
[----:B-----5:R-:W-:-:S04]  /*0320*/  FADD R13, R13, R18 ;  /* 0x000000120d0d7221 */ /* 0x020fc80000000000 */
[----:B------:R-:W-:-:S04]  /*0330*/  FADD R13, R13, R20 ;  /* 0x000000140d0d7221 */ /* 0x000fc80000000000 */
        /* <DEDUP_REMOVED lines=10> */
[----:B------:R-:W-:Y:S01]  /*03e0*/  FADD R0, R8, R3 ;  /* 0x0000000308007221 */ /* 0x000fe20000000000 */
[----:B------:R-:W-:Y:S06]  /*03f0*/  BRA.U UP2, `(.L_x_2) ;  /* 0xfffffffd026c7547 */ /* 0x000fec000b83ffff */
.L_x_1:
[----:B------:R-:W-:Y:S05]  /*0400*/  BRA.U !UP1, `(.L_x_0) ;  /* 0x0000000509047547 */ /* 0x000fea000b800000 */
[----:B------:R-:W-:Y:S02]  /*0410*/  UISETP.GE.U32.AND UP1, UPT, UR5, 0x8, UPT ;  /* 0x000000080500788c */ /* 0x000fe4000bf26070 */
[----:B------:R-:W-:-:S04]  /*0420*/  ULOP3.LUT UR6, UR7, 0x7, URZ, 0xc0, !UPT ;  /* 0x0000000707067892 */ /* 0x000fc8000f8ec0ff */
[----:B------:R-:W-:-:S03]  /*0430*/  UISETP.NE.AND UP2, UPT, UR6, URZ, UPT ;  /* 0x000000ff0600728c */ /* 0x000fc6000bf45270 */
[----:B------:R-:W-:Y:S08]  /*0440*/  BRA.U !UP1, `(.L_x_3) ;  /* 0x0000000109647547 */ /* 0x000ff0000b800000 */
[----:B------:R-:W0:Y:S01]  /*0450*/  LDC.64 R8, c[0x0][0x380] ;  /* 0x0000e000ff087b82 */ /* 0x000e220000000a00 */
[----:B------:R-:W1:Y:S01]  /*0460*/  LDCU.64 UR8, c[0x0][0x380] ;  /* 0x00007000ff0877ac */ /* 0x000e620008000a00 */
[C---:B------:R-:W-:Y:S02]  /*0470*/  IADD3 R3, PT, PT, R2.reuse, UR4, RZ ;  /* 0x0000000402037c10 */ /* 0x040fe4000fffe0ff */
[----:B------:R-:W-:-:S04]  /*0480*/  IADD3 R5, P0, PT, R2, UR4, RZ ;  /* 0x0000000402057c10 */ /* 0x000fc8000ff1e0ff */
[----:B------:R-:W-:Y:S02]  /*0490*/  IADD3.X R10, PT, PT, RZ, RZ, RZ, P0, !PT ;  /* 0x000000ffff0a7210 */ /* 0x000fe400007fe4ff */
[----:B-1----:R-:W-:-:S04]  /*04a0*/  LEA R4, P0, R5, UR8, 0x2 ;  /* 0x0000000805047c11 */ /* 0x002fc8000f8010ff */
[----:B------:R-:W-:Y:S01]  /*04b0*/  LEA.HI.X R5, R5, UR9, R10, 0x2, P0 ;  /* 0x0000000905057c11 */ /* 0x000fe200080f140a */
[----:B0-----:R-:W-:-:S04]  /*04c0*/  IMAD.WIDE.U32 R8, R3, 0x4, R8 ;  /* 0x0000000403087825 */ /* 0x001fc800078e0008 */
[----:B------:R-:W2:Y:S04]  /*04d0*/  LDG.E R3, desc[UR12][R4.64+0x4] ;  /* 0x0000040c04037981 */ /* 0x000ea8000c1e1900 */
[----:B------:R-:W3:Y:S04]  /*04e0*/  LDG.E R9, desc[UR12][R8.64] ;  /* 0x0000000c08097981 */ /* 0x000ee8000c1e1900 */
[----:B------:R-:W4:Y:S04]  /*04f0*/  LDG.E R7, desc[UR12][R4.64+0x8] ;  /* 0x0000080c04077981 */ /* 0x000f28000c1e1900 */
[----:B------:R-:W5:Y:S04]  /*0500*/  LDG.E R11, desc[UR12][R4.64+0xc] ;  /* 0x00000c0c040b7981 */ /* 0x000f68000c1e1900 */
[----:B------:R-:W5:Y:S04]  /*0510*/  LDG.E R13, desc[UR12][R4.64+0x10] ;  /* 0x0000100c040d7981 */ /* 0x000f68000c1e1900 */
[----:B------:R-:W5:Y:S04]  /*0520*/  LDG.E R15, desc[UR12][R4.64+0x14] ;  /* 0x0000140c040f7981 */ /* 0x000f68000c1e1900 */
[----:B------:R-:W5:Y:S04]  /*0530*/  LDG.E R17, desc[UR12][R4.64+0x18] ;  /* 0x0000180c04117981 */ /* 0x000f68000c1e1900 */
[----:B------:R-:W5:Y:S01]  /*0540*/  LDG.E R19, desc[UR12][R4.64+0x1c] ;  /* 0x00001c0c04137981 */ /* 0x000f62000c1e1900 */
[----:B------:R-:W-:Y:S01]  /*0550*/  UIADD3 UR4, UPT, UPT, UR4, 0x8, URZ ;  /* 0x0000000804047890 */ /* 0x000fe2000fffe0ff */
[----:B---3--:R-:W-:-:S04]  /*0560*/  FADD R0, R0, R9 ;  /* 0x0000000900007221 */ /* 0x008fc80000000000 */
[----:B--2---:R-:W-:-:S04]  /*0570*/  FADD R0, R0, R3 ;  /* 0x0000000300007221 */ /* 0x004fc80000000000 */
[----:B----4-:R-:W-:-:S04]  /*0580*/  FADD R0, R0, R7 ;  /* 0x0000000700007221 */ /* 0x010fc80000000000 */
[----:B-----5:R-:W-:-:S04]  /*0590*/  FADD R0, R0, R11 ;  /* 0x0000000b00007221 */ /* 0x020fc80000000000 */
[----:B------:R-:W-:-:S04]  /*05a0*/  FADD R0, R0, R13 ;  /* 0x0000000d00007221 */ /* 0x000fc80000000000 */
[----:B------:R-:W-:-:S04]  /*05b0*/  FADD R0, R0, R15 ;  /* 0x0000000f00007221 */ /* 0x000fc80000000000 */
[----:B------:R-:W-:-:S04]  /*05c0*/  FADD R0, R0, R17 ;  /* 0x0000001100007221 */ /* 0x000fc80000000000 */
[----:B------:R-:W-:-:S07]  /*05d0*/  FADD R0, R0, R19 ;  /* 0x0000001300007221 */ /* 0x000fce0000000000 */
.L_x_3:
        /* <DEDUP_REMOVED lines=16> */
[----:B------:R-:W5:Y:S01]  /*06e0*/  LDG.E R11, desc[UR12][R8.64+0xc] ;  /* 0x00000c0c080b7981 */ /* 0x000f62000c1e1900 */
[----:B------:R-:W-:Y:S01]  /*06f0*/  UIADD3 UR4, UPT, UPT, UR4, 0x4, URZ ;  /* 0x0000000404047890 */ /* 0x000fe2000fffe0ff */
[----:B---3--:R-:W-:-:S04]  /*0700*/  FADD R0, R0, R5 ;  /* 0x0000000500007221 */ /* 0x008fc80000000000 */
[----:B--2---:R-:W-:-:S04]  /*0710*/  FADD R0, R0, R3 ;  /* 0x0000000300007221 */ /* 0x004fc80000000000 */
[----:B----4-:R-:W-:-:S04]  /*0720*/  FADD R0, R0, R7 ;  /* 0x0000000700007221 */ /* 0x010fc80000000000 */
[----:B-----5:R-:W-:-:S07]  /*0730*/  FADD R0, R0, R11 ;  /* 0x0000000b00007221 */ /* 0x020fce0000000000 */
.L_x_4:
[----:B------:R-:W-:Y:S05]  /*0740*/  BRA.U !UP2, `(.L_x_0) ;  /* 0x000000010a347547 */ /* 0x000fea000b800000 */
[----:B------:R-:W0:Y:S01]  /*0750*/  LDC.64 R4, c[0x0][0x380] ;  /* 0x0000e000ff047b82 */ /* 0x000e220000000a00 */
[----:B------:R-:W-:Y:S01]  /*0760*/  IADD3 R3, PT, PT, R2, UR4, RZ ;  /* 0x0000000402037c10 */ /* 0x000fe2000fffe0ff */
[----:B------:R-:W-:-:S04]  /*0770*/  UIADD3 UR5, UPT, UPT, -UR5, URZ, URZ ;  /* 0x000000ff05057290 */ /* 0x000fc8000fffe1ff */
[----:B0-----:R-:W-:-:S05]  /*0780*/  IMAD.WIDE.U32 R2, R3, 0x4, R4 ;  /* 0x0000000403027825 */ /* 0x001fca00078e0004 */
[----:B------:R-:W-:-:S07]  /*0790*/  MOV R5, R3 ;  /* 0x0000000300057202 */ /* 0x000fce0000000f00 */
.L_x_5:
[----:B------:R-:W-:-:S06]  /*07a0*/  MOV R3, R5 ;  /* 0x0000000500037202 */ /* 0x000fcc0000000f00 */
[----:B------:R0:W2:Y:S01]  /*07b0*/  LDG.E R3, desc[UR12][R2.64] ;  /* 0x0000000c02037981 */ /* 0x0000a2000c1e1900 */
[----:B------:R-:W-:-:S04]  /*07c0*/  UIADD3 UR5, UPT, UPT, UR5, 0x1, URZ ;  /* 0x0000000105057890 */ /* 0x000fc8000fffe0ff */
[----:B------:R-:W-:Y:S01]  /*07d0*/  UISETP.NE.AND UP1, UPT, UR5, URZ, UPT ;  /* 0x000000ff0500728c */ /* 0x000fe2000bf25270 */
[----:B0-----:R-:W-:-:S04]  /*07e0*/  IADD3 R2, P0, PT, R2, 0x4, RZ ;  /* 0x0000000402027810 */ /* 0x001fc80007f1e0ff */
[----:B------:R-:W-:Y:S01]  /*07f0*/  IADD3.X R5, PT, PT, RZ, R5, RZ, P0, !PT ;  /* 0x00000005ff057210 */ /* 0x000fe200007fe4ff */
[----:B--2---:R-:W-:-:S03]  /*0800*/  FADD R0, R3, R0 ;  /* 0x0000000003007221 */ /* 0x004fc60000000000 */
[----:B------:R-:W-:Y:S05]  /*0810*/  BRA.U UP1, `(.L_x_5) ;  /* 0xfffffffd01e07547 */ /* 0x000fea000b83ffff */
.L_x_0:
[----:B------:R-:W-:Y:S01]  /*0820*/  I2FP.F32.S32 R3, UR7 ;  /* 0x0000000700037c45 */ /* 0x000fe20008201400 */
[----:B------:R-:W-:Y:S03]  /*0830*/  BSSY.RECONVERGENT B2, `(.L_x_6) ;  /* 0x000000c000027945 */ /* 0x000fe60003800200 */
[----:B------:R-:W0:Y:S08]  /*0840*/  MUFU.RCP R4, R3 ;  /* 0x0000000300047308 */ /* 0x000e300000001000 */
[----:B------:R-:W1:Y:S01]  /*0850*/  FCHK P0, R0, R3 ;  /* 0x0000000300007302 */ /* 0x000e620000000000 */
[----:B0-----:R-:W-:-:S04]  /*0860*/  FFMA R5, -R3, R4, 1 ;  /* 0x3f80000003057423 */ /* 0x001fc80000000104 */
[----:B------:R-:W-:-:S04]  /*0870*/  FFMA R4, R4, R5, R4 ;  /* 0x0000000504047223 */ /* 0x000fc80000000004 */
[----:B------:R-:W-:-:S04]  /*0880*/  FFMA R5, R4, R0, RZ ;  /* 0x0000000004057223 */ /* 0x000fc800000000ff */
[----:B------:R-:W-:-:S04]  /*0890*/  FFMA R2, -R3, R5, R0 ;  /* 0x0000000503027223 */ /* 0x000fc80000000100 */
[----:B------:R-:W-:Y:S01]  /*08a0*/  FFMA R4, R4, R2, R5 ;  /* 0x0000000204047223 */ /* 0x000fe20000000005 */
[----:B-1----:R-:W-:Y:S06]  /*08b0*/  @!P0 BRA `(.L_x_7) ;  /* 0x00000000000c8947 */ /* 0x002fec0003800000 */
[----:B------:R-:W-:-:S07]  /*08c0*/  MOV R2, 0x8e0 ;  /* 0x000008e000027802 */ /* 0x000fce0000000f00 */
[----:B------:R-:W-:Y:S05]  /*08d0*/  CALL.REL.NOINC `($__internal_1_$__cuda_sm3x_div_rn_noftz_f32_slowpath) ;  /* 0x0000002400447944 */ /* 0x000fea0003c00000 */
[----:B------:R-:W-:-:S07]  /*08e0*/  MOV R4, R0 ;  /* 0x0000000000047202 */ /* 0x000fce0000000f00 */
.L_x_7:
[----:B------:R-:W-:Y:S05]  /*08f0*/  BSYNC.RECONVERGENT B2 ;  /* 0x0000000000027941 */ /* 0x000fea0003800200 */
.L_x_6:
[----:B------:R-:W-:Y:S01]  /*0900*/  HFMA2 R2, -RZ, RZ, 0, 0 ;  /* 0x00000000ff027431 */ /* 0x000fe200000001ff */
[----:B------:R-:W-:Y:S06]  /*0910*/  BRA.U !UP0, `(.L_x_8) ;  /* 0x0000000908447547 */ /* 0x000fec000b800000 */
[----:B------:R-:W0:Y:S01]  /*0920*/  LDCU UR5, c[0x0][0x3a4] ;  /* 0x00007480ff0577ac */ /* 0x000e220008000800 */
[----:B------:R-:W-:Y:S01]  /*0930*/  MOV R2, RZ ;  /* 0x000000ff00027202 */ /* 0x000fe20000000f00 */
[----:B------:R-:W-:Y:S01]  /*0940*/  UMOV UR4, URZ ;  /* 0x000000ff00047c82 */ /* 0x000fe20008000000 */
[----:B0-----:R-:W-:Y:S02]  /*0950*/  UISETP.GE.U32.AND UP0, UPT, UR5, 0x10, UPT ;  /* 0x000000100500788c */ /* 0x001fe4000bf06070 */
[----:B------:R-:W-:Y:S01]  /*0960*/  IMAD R0, R6, UR5, RZ ;  /* 0x0000000506007c24 */ /* 0x000fe2000f8e02ff */
[----:B------:R-:W-:-:S04]  /*0970*/  ULOP3.LUT UR7, UR5, 0xf, URZ, 0xc0, !UPT ;  /* 0x0000000f05077892 */ /* 0x000fc8000f8ec0ff */
        /* <DEDUP_REMOVED lines=9> */
.L_x_10:
        /* <DEDUP_REMOVED lines=20> */
[----:B--2---:R-:W-:-:S04]  /*0b50*/  FADD R10, R10, -R4 ;  /* 0x800000040a0a7221 */ /* 0x004fc80000000000 */
[----:B------:R-:W-:Y:S01]  /*0b60*/  FFMA R2, R10, R10, R2 ;  /* 0x0000000a0a027223 */ /* 0x000fe20000000002 */
[--C-:B---3--:R-:W-:Y:S01]  /*0b70*/  FADD R12, R12, -R4.reuse ;  /* 0x800000040c0c7221 */ /* 0x108fe20000000000 */
[----:B----4-:R-:W-:-:S03]  /*0b80*/  FADD R14, R14, -R4 ;  /* 0x800000040e0e7221 */ /* 0x010fc60000000000 */
[----:B------:R-:W-:Y:S01]  /*0b90*/  FFMA R2, R12, R12, R2 ;  /* 0x0000000c0c027223 */ /* 0x000fe20000000002 */
[----:B-----5:R-:W-:-:S03]  /*0ba0*/  FADD R16, R16, -R4 ;  /* 0x8000000410107221 */ /* 0x020fc60000000000 */
[----:B------:R-:W-:Y:S01]  /*0bb0*/  FFMA R2, R14, R14, R2 ;  /* 0x0000000e0e027223 */ /* 0x000fe20000000002 */
[----:B------:R-:W-:-:S03]  /*0bc0*/  FADD R29, R29, -R4 ;  /* 0x800000041d1d7221 */ /* 0x000fc60000000000 */
        /* <DEDUP_REMOVED lines=22> */
[----:B------:R-:W-:-:S04]  /*0d30*/  FFMA R2, R11, R11, R2 ;  /* 0x0000000b0b027223 */ /* 0x000fc80000000002 */
[----:B------:R-:W-:Y:S01]  /*0d40*/  FFMA R2, R5, R5, R2 ;  /* 0x0000000505027223 */ /* 0x000fe20000000002 */
[----:B------:R-:W-:Y:S06]  /*0d50*/  BRA.U UP0, `(.L_x_10) ;  /* 0xfffffffd002c7547 */ /* 0x000fec000b83ffff */
.L_x_9:
        /* <DEDUP_REMOVED lines=22> */
[--C-:B--2---:R-:W-:Y:S01]  /*0ec0*/  FADD R7, R7, -R4.reuse ;  /* 0x8000000407077221 */ /* 0x104fe20000000000 */
[----:B---3--:R-:W-:-:S04]  /*0ed0*/  FADD R5, R11, -R4 ;  /* 0x800000040b057221 */ /* 0x008fc80000000000 */
[----:B------:R-:W-:Y:S01]  /*0ee0*/  FFMA R2, R5, R5, R2 ;  /* 0x0000000505027223 */ /* 0x000fe20000000002 */
        /* <DEDUP_REMOVED lines=12> */
[----:B------:R-:W-:-:S07]  /*0fb0*/  FFMA R2, R23, R23, R2 ;  /* 0x0000001717027223 */ /* 0x000fce0000000002 */
.L_x_11:
        /* <DEDUP_REMOVED lines=24> */
[----:B------:R-:W-:-:S04]  /*1140*/  FFMA R2, R13, R13, R2 ;  /* 0x0000000d0d027223 */ /* 0x000fc80000000002 */
[----:B------:R-:W-:-:S07]  /*1150*/  FFMA R2, R15, R15, R2 ;  /* 0x0000000f0f027223 */ /* 0x000fce0000000002 */
.L_x_12:
[----:B------:R-:W-:Y:S05]  /*1160*/  BRA.U !UP1, `(.L_x_8) ;  /* 0x0000000109307547 */ /* 0x000fea000b800000 */
[----:B------:R-:W0:Y:S01]  /*1170*/  LDC.64 R8, c[0x0][0x380] ;  /* 0x0000e000ff087b82 */ /* 0x000e220000000a00 */
[----:B------:R-:W-:Y:S01]  /*1180*/  IADD3 R5, PT, PT, R0, UR4, RZ ;  /* 0x0000000400057c10 */ /* 0x000fe2000fffe0ff */
[----:B------:R-:W-:-:S04]  /*1190*/  UIADD3 UR4, UPT, UPT, -UR5, URZ, URZ ;  /* 0x000000ff05047290 */ /* 0x000fc8000fffe1ff */
[----:B0-----:R-:W-:-:S08]  /*11a0*/  IMAD.WIDE.U32 R8, R5, 0x4, R8 ;  /* 0x0000000405087825 */ /* 0x001fd000078e0008 */
.L_x_13:
[----:B------:R0:W2:Y:S01]  /*11b0*/  LDG.E R5, desc[UR12][R8.64] ;  /* 0x0000000c08057981 */ /* 0x0000a2000c1e1900 */
[----:B------:R-:W-:-:S04]  /*11c0*/  UIADD3 UR4, UPT, UPT, UR4, 0x1, URZ ;  /* 0x0000000104047890 */ /* 0x000fc8000fffe0ff */
[----:B------:R-:W-:Y:S01]  /*11d0*/  UISETP.NE.AND UP0, UPT, UR4, URZ, UPT ;  /* 0x000000ff0400728c */ /* 0x000fe2000bf05270 */
[----:B0-----:R-:W-:-:S04]  /*11e0*/  IADD3 R8, P0, PT, R8, 0x4, RZ ;  /* 0x0000000408087810 */ /* 0x001fc80007f1e0ff */
[----:B------:R-:W-:Y:S01]  /*11f0*/  IADD3.X R9, PT, PT, RZ, R9, RZ, P0, !PT ;  /* 0x00000009ff097210 */ /* 0x000fe200007fe4ff */
[----:B--2---:R-:W-:-:S04]  /*1200*/  FADD R5, R5, -R4 ;  /* 0x8000000405057221 */ /* 0x004fc80000000000 */
[----:B------:R-:W-:Y:S01]  /*1210*/  FFMA R2, R5, R5, R2 ;  /* 0x0000000505027223 */ /* 0x000fe20000000002 */
[----:B------:R-:W-:Y:S06]  /*1220*/  BRA.U UP0, `(.L_x_13) ;  /* 0xfffffffd00e07547 */ /* 0x000fec000b83ffff */
.L_x_8:
[----:B------:R-:W0:Y:S01]  /*1230*/  MUFU.RCP R0, R3 ;  /* 0x0000000300007308 */ /* 0x000e220000001000 */
[----:B------:R-:W1:Y:S01]  /*1240*/  LDC R7, c[0x0][0x3a4] ;  /* 0x0000e900ff077b82 */ /* 0x000e620000000800 */
[----:B------:R-:W-:Y:S06]  /*1250*/  BSSY.RECONVERGENT B2, `(.L_x_14) ;  /* 0x000000c000027945 */ /* 0x000fec0003800200 */
[----:B------:R-:W2:Y:S01]  /*1260*/  FCHK P0, R2, R3 ;  /* 0x0000000302007302 */ /* 0x000ea20000000000 */
[----:B0-----:R-:W-:-:S04]  /*1270*/  FFMA R5, -R3, R0, 1 ;  /* 0x3f80000003057423 */ /* 0x001fc80000000100 */
[----:B------:R-:W-:-:S04]  /*1280*/  FFMA R0, R0, R5, R0 ;  /* 0x0000000500007223 */ /* 0x000fc80000000000 */
[----:B------:R-:W-:Y:S01]  /*1290*/  FFMA R5, R0, R2, RZ ;  /* 0x0000000200057223 */ /* 0x000fe200000000ff */
[----:B-1----:R-:W-:-:S03]  /*12a0*/  ISETP.GE.AND P2, PT, R7, 0x1, PT ;  /* 0x000000010700780c */ /* 0x002fc60003f46270 */
[----:B------:R-:W-:-:S04]  /*12b0*/  FFMA R8, -R3, R5, R2 ;  /* 0x0000000503087223 */ /* 0x000fc80000000102 */
[----:B------:R-:W-:Y:S01]  /*12c0*/  FFMA R0, R0, R8, R5 ;  /* 0x0000000800007223 */ /* 0x000fe20000000005 */
[----:B--2---:R-:W-:Y:S06]  /*12d0*/  @!P0 BRA `(.L_x_15) ;  /* 0x00000000000c8947 */ /* 0x004fec0003800000 */
[----:B------:R-:W-:Y:S02]  /*12e0*/  MOV R0, R2 ;  /* 0x0000000200007202 */ /* 0x000fe40000000f00 */
[----:B------:R-:W-:-:S07]  /*12f0*/  MOV R2, 0x1310 ;  /* 0x0000131000027802 */ /* 0x000fce0000000f00 */
[----:B------:R-:W-:Y:S05]  /*1300*/  CALL.REL.NOINC `($__internal_1_$__cuda_sm3x_div_rn_noftz_f32_slowpath) ;  /* 0x0000001800b87944 */ /* 0x000fea0003c00000 */
.L_x_15:
[----:B------:R-:W-:Y:S05]  /*1310*/  BSYNC.RECONVERGENT B2 ;  /* 0x0000000000027941 */ /* 0x000fea0003800200 */
.L_x_14:
[----:B------:R-:W0:Y:S01]  /*1320*/  LDCU UR4, c[0x0][0x3a8] ;  /* 0x00007500ff0477ac */ /* 0x000e220008000800 */
[----:B------:R-:W-:Y:S01]  /*1330*/  BSSY.RECONVERGENT B0, `(.L_x_16) ;  /* 0x000000e000007945 */ /* 0x000fe20003800200 */
[----:B0-----:R-:W-:-:S04]  /*1340*/  FADD R0, R0, UR4 ;  /* 0x0000000400007e21 */ /* 0x001fc80008000000 */
[----:B------:R0:W1:Y:S01]  /*1350*/  MUFU.RSQ R5, R0 ;  /* 0x0000000000057308 */ /* 0x0000620000001400 */
[----:B------:R-:W-:-:S04]  /*1360*/  IADD3 R2, PT, PT, R0, -0xd000000, RZ ;  /* 0xf300000000027810 */ /* 0x000fc80007ffe0ff */
[----:B------:R-:W-:-:S13]  /*1370*/  ISETP.GT.U32.AND P0, PT, R2, 0x727fffff, PT ;  /* 0x727fffff0200780c */ /* 0x000fda0003f04070 */
[----:B01----:R-:W-:Y:S05]  /*1380*/  @!P0 BRA `(.L_x_17) ;  /* 0x0000000000108947 */ /* 0x003fea0003800000 */
[----:B------:R-:W-:-:S07]  /*1390*/  MOV R9, 0x13b0 ;  /* 0x000013b000097802 */ /* 0x000fce0000000f00 */
[----:B------:R-:W-:Y:S05]  /*13a0*/  CALL.REL.NOINC `($__internal_0_$__cuda_sm20_sqrt_rn_f32_slowpath) ;  /* 0x0000001800347944 */ /* 0x000fea0003c00000 */
[----:B------:R-:W-:Y:S01]  /*13b0*/  MOV R3, R0 ;  /* 0x0000000000037202 */ /* 0x000fe20000000f00 */
[----:B------:R-:W-:Y:S06]  /*13c0*/  BRA `(.L_x_18) ;  /* 0x0000000000107947 */ /* 0x000fec0003800000 */
.L_x_17:
[----:B------:R-:W-:Y:S01]  /*13d0*/  FMUL.FTZ R3, R0, R5 ;  /* 0x0000000500037220 */ /* 0x000fe20000410000 */
[----:B------:R-:W-:-:S03]  /*13e0*/  FMUL.FTZ R2, R5, 0.5 ;  /* 0x3f00000005027820 */ /* 0x000fc60000410000 */
[----:B------:R-:W-:-:S04]  /*13f0*/  FFMA R0, -R3, R3, R0 ;  /* 0x0000000303007223 */ /* 0x000fc80000000100 */
[----:B------:R-:W-:-:S07]  /*1400*/  FFMA R3, R0, R2, R3 ;  /* 0x0000000200037223 */ /* 0x000fce0000000003 */
.L_x_18:
[----:B------:R-:W-:Y:S05]  /*1410*/  BSYNC.RECONVERGENT B0 ;  /* 0x0000000000007941 */ /* 0x000fea0003800200 */
.L_x_16:
[----:B------:R-:W-:Y:S05]  /*1420*/  @!P2 EXIT ;  /* 0x000000000000a94d */ /* 0x000fea0003800000 */
[----:B------:R-:W0:Y:S01]  /*1430*/  LDCU UR4, c[0x0][0x3a4] ;  /* 0x00007480ff0477ac */ /* 0x000e220008000800 */
[----:B------:R-:W-:Y:S01]  /*1440*/  HFMA2 R5, -RZ, RZ, 0, 0 ;  /* 0x00000000ff057431 */ /* 0x000fe200000001ff */
[----:B0-----:R-:W-:Y:S02]  /*1450*/  UISETP.GE.U32.AND UP0, UPT, UR4, 0x8, UPT ;  /* 0x000000080400788c */ /* 0x001fe4000bf06070 */
[----:B------:R-:W-:Y:S01]  /*1460*/  IMAD R6, R6, UR4, RZ ;  /* 0x0000000406067c24 */ /* 0x000fe2000f8e02ff */
[----:B------:R-:W-:-:S06]  /*1470*/  ULOP3.LUT UR14, UR4, 0x7, URZ, 0xc0, !UPT ;  /* 0x00000007040e7892 */ /* 0x000fcc000f8ec0ff */
[----:B------:R-:W-:Y:S06]  /*1480*/  BRA.U !UP0, `(.L_x_19) ;  /* 0x0000000908e87547 */ /* 0x000fec000b800000 */
[----:B------:R-:W0:Y:S01]  /*1490*/  LDCU.128 UR8, c[0x0][0x390] ;  /* 0x00007200ff0877ac */ /* 0x000e220008000c00 */
[----:B------:R-:W-:Y:S02]  /*14a0*/  MOV R8, 0x10 ;  /* 0x0000001000087802 */ /* 0x000fe40000000f00 */
[----:B------:R-:W-:Y:S01]  /*14b0*/  MOV R9, 0x0 ;  /* 0x0000000000097802 */ /* 0x000fe20000000f00 */
[----:B------:R-:W1:Y:S02]  /*14c0*/  LDCU.128 UR16, c[0x0][0x380] ;  /* 0x00007000ff1077ac */ /* 0x000e640008000c00 */
[----:B------:R-:W-:Y:S01]  /*14d0*/  IMAD.WIDE.U32 R8, R6, 0x4, R8 ;  /* 0x0000000406087825 */ /* 0x000fe200078e0008 */
[----:B------:R-:W-:-:S06]  /*14e0*/  ULOP3.LUT UR4, UR4, 0x7ffffff8, URZ, 0xc0, !UPT ;  /* 0x7ffffff804047892 */ /* 0x000fcc000f8ec0ff */
[----:B------:R-:W-:Y:S01]  /*14f0*/  MOV R5, UR4 ;  /* 0x0000000400057c02 */ /* 0x000fe20008000f00 */
[----:B0-----:R-:W-:Y:S02]  /*1500*/  UIADD3 UR7, UP0, UPT, UR8, 0x10, URZ ;  /* 0x0000001008077890 */ /* 0x001fe4000ff1e0ff */
[----:B------:R-:W-:Y:S02]  /*1510*/  UIADD3 UR5, UP1, UPT, UR10, 0x10, URZ ;  /* 0x000000100a057890 */ /* 0x000fe4000ff3e0ff */
[----:B------:R-:W-:Y:S01]  /*1520*/  UIADD3.X UR8, UPT, UPT, URZ, UR9, URZ, UP0, !UPT ;  /* 0x00000009ff087290 */ /* 0x000fe200087fe4ff */
[C---:B-1----:R-:W-:Y:S01]  /*1530*/  IADD3 R2, P0, PT, R8.reuse, UR18, RZ ;  /* 0x0000001208027c10 */ /* 0x042fe2000ff1e0ff */
[----:B------:R-:W-:Y:S01]  /*1540*/  UIADD3.X UR6, UPT, UPT, URZ, UR11, URZ, UP1, !UPT ;  /* 0x0000000bff067290 */ /* 0x000fe20008ffe4ff */
[----:B------:R-:W-:Y:S01]  /*1550*/  IADD3 R10, P1, PT, R8, UR16, RZ ;  /* 0x00000010080a7c10 */ /* 0x000fe2000ff3e0ff */
[----:B------:R-:W-:Y:S01]  /*1560*/  UIADD3 UR9, UPT, UPT, -UR4, URZ, URZ ;  /* 0x000000ff04097290 */ /* 0x000fe2000fffe1ff */
[----:B------:R-:W-:-:S02]  /*1570*/  IADD3.X R19, PT, PT, R9, UR19, RZ, P0, !PT ;  /* 0x0000001309137c10 */ /* 0x000fc400087fe4ff */
[----:B------:R-:W-:Y:S02]  /*1580*/  IADD3.X R11, PT, PT, R9, UR17, RZ, P1, !PT ;  /* 0x00000011090b7c10 */ /* 0x000fe40008ffe4ff */
[----:B------:R-:W-:Y:S02]  /*1590*/  MOV R12, UR7 ;  /* 0x00000007000c7c02 */ /* 0x000fe40008000f00 */
[----:B------:R-:W-:Y:S02]  /*15a0*/  MOV R14, UR5 ;  /* 0x00000005000e7c02 */ /* 0x000fe40008000f00 */
[----:B------:R-:W-:Y:S02]  /*15b0*/  MOV R13, UR8 ;  /* 0x00000008000d7c02 */ /* 0x000fe40008000f00 */
[----:B------:R-:W-:-:S07]  /*15c0*/  MOV R21, UR6 ;  /* 0x0000000600157c02 */ /* 0x000fce0008000f00 */
.L_x_36:
[----:B------:R-:W2:Y:S04]  /*15d0*/  LDG.E R7, desc[UR12][R10.64+-0x10] ;  /* 0xfffff00c0a077981 */ /* 0x000ea8000c1e1900 */
[----:B0-----:R0:W5:Y:S01]  /*15e0*/  LDG.E R9, desc[UR12][R12.64+-0x10] ;  /* 0xfffff00c0c097981 */ /* 0x001162000c1e1900 */
[----:B------:R-:W1:Y:S01]  /*15f0*/  MUFU.RCP R8, R3 ;  /* 0x0000000300087308 */ /* 0x000e620000001000 */
[----:B------:R-:W-:Y:S01]  /*1600*/  BSSY.RECONVERGENT B2, `(.L_x_20) ;  /* 0x000000f000027945 */ /* 0x000fe20003800200 */
[----:B------:R-:W-:Y:S02]  /*1610*/  MOV R16, R2 ;  /* 0x0000000200107202 */ /* 0x000fe40000000f00 */
[----:B------:R-:W-:Y:S01]  /*1620*/  MOV R17, R19 ;  /* 0x0000001300117202 */ /* 0x000fe20000000f00 */
[----:B-1----:R-:W-:-:S04]  /*1630*/  FFMA R15, R8, -R3, 1 ;  /* 0x3f800000080f7423 */ /* 0x002fc80000000803 */
[----:B------:R-:W-:Y:S01]  /*1640*/  FFMA R15, R8, R15, R8 ;  /* 0x0000000f080f7223 */ /* 0x000fe20000000008 */
[----:B--2---:R-:W-:-:S04]  /*1650*/  FADD R0, R7, -R4 ;  /* 0x8000000407007221 */ /* 0x004fc80000000000 */
[----:B------:R-:W1:Y:S01]  /*1660*/  FCHK P0, R0, R3 ;  /* 0x0000000300007302 */ /* 0x000e620000000000 */
[----:B------:R-:W-:-:S04]  /*1670*/  FFMA R8, R0, R15, RZ ;  /* 0x0000000f00087223 */ /* 0x000fc800000000ff */
[----:B------:R-:W-:-:S04]  /*1680*/  FFMA R7, R8, -R3, R0 ;  /* 0x8000000308077223 */ /* 0x000fc80000000000 */
[----:B------:R-:W-:Y:S01]  /*1690*/  FFMA R8, R15, R7, R8 ;  /* 0x000000070f087223 */ /* 0x000fe20000000008 */
[----:B------:R-:W-:Y:S01]  /*16a0*/  MOV R15, R21 ;  /* 0x00000015000f7202 */ /* 0x000fe20000000f00 */
[----:B01----:R-:W-:Y:S06]  /*16b0*/  @!P0 BRA `(.L_x_21) ;  /* 0x00000000000c8947 */ /* 0x003fec0003800000 */
[----:B------:R-:W-:-:S07]  /*16c0*/  MOV R2, 0x16e0 ;  /* 0x000016e000027802 */ /* 0x000fce0000000f00 */
[----:B-----5:R-:W-:Y:S05]  /*16d0*/  CALL.REL.NOINC `($__internal_1_$__cuda_sm3x_div_rn_noftz_f32_slowpath) ;  /* 0x0000001400c47944 */ /* 0x020fea0003c00000 */
[----:B------:R-:W-:-:S07]  /*16e0*/  MOV R8, R0 ;  /* 0x0000000000087202 */ /* 0x000fce0000000f00 */
.L_x_21:
[----:B------:R-:W-:Y:S05]  /*16f0*/  BSYNC.RECONVERGENT B2 ;  /* 0x0000000000027941 */ /* 0x000fea0003800200 */
.L_x_20:
[----:B------:R-:W2:Y:S02]  /*1700*/  LDG.E R0, desc[UR12][R14.64+-0x10] ;  /* 0xfffff00c0e007981 */ /* 0x000ea4000c1e1900 */
[----:B--2--5:R-:W-:-:S05]  /*1710*/  FFMA R7, R9, R8, R0 ;  /* 0x0000000809077223 */ /* 0x024fca0000000000 */
[----:B------:R0:W-:Y:S04]  /*1720*/  STG.E desc[UR12][R16.64+-0x10], R7 ;  /* 0xfffff00710007986 */ /* 0x0001e8000c10190c */
[----:B------:R-:W2:Y:S04]  /*1730*/  LDG.E R19, desc[UR12][R10.64+-0xc] ;  /* 0xfffff40c0a137981 */ /* 0x000ea8000c1e1900 */
[----:B------:R0:W5:Y:S01]  /*1740*/  LDG.E R9, desc[UR12][R12.64+-0xc] ;  /* 0xfffff40c0c097981 */ /* 0x000162000c1e1900 */
[----:B------:R-:W1:Y:S01]  /*1750*/  MUFU.RCP R0, R3 ;  /* 0x0000000300007308 */ /* 0x000e620000001000 */
[----:B------:R-:W-:Y:S01]  /*1760*/  BSSY.RECONVERGENT B2, `(.L_x_22) ;  /* 0x000000c000027945 */ /* 0x000fe20003800200 */
[----:B-1----:R-:W-:-:S04]  /*1770*/  FFMA R23, R0, -R3, 1 ;  /* 0x3f80000000177423 */ /* 0x002fc80000000803 */
[----:B------:R-:W-:Y:S01]  /*1780*/  FFMA R0, R0, R23, R0 ;  /* 0x0000001700007223 */ /* 0x000fe20000000000 */
[----:B--2---:R-:W-:-:S04]  /*1790*/  FADD R21, R19, -R4 ;  /* 0x8000000413157221 */ /* 0x004fc80000000000 */
[----:B------:R-:W1:Y:S01]  /*17a0*/  FCHK P0, R21, R3 ;  /* 0x0000000315007302 */ /* 0x000e620000000000 */
[----:B------:R-:W-:-:S04]  /*17b0*/  FFMA R2, R0, R21, RZ ;  /* 0x0000001500027223 */ /* 0x000fc800000000ff */
[----:B------:R-:W-:-:S04]  /*17c0*/  FFMA R19, R2, -R3, R21 ;  /* 0x8000000302137223 */ /* 0x000fc80000000015 */
[----:B------:R-:W-:Y:S01]  /*17d0*/  FFMA R0, R0, R19, R2 ;  /* 0x0000001300007223 */ /* 0x000fe20000000002 */
[----:B01----:R-:W-:Y:S06]  /*17e0*/  @!P0 BRA `(.L_x_23) ;  /* 0x00000000000c8947 */ /* 0x003fec0003800000 */
[----:B------:R-:W-:Y:S02]  /*17f0*/  MOV R0, R21 ;  /* 0x0000001500007202 */ /* 0x000fe40000000f00 */
[----:B------:R-:W-:-:S07]  /*1800*/  MOV R2, 0x1820 ;  /* 0x0000182000027802 */ /* 0x000fce0000000f00 */
[----:B-----5:R-:W-:Y:S05]  /*1810*/  CALL.REL.NOINC `($__internal_1_$__cuda_sm3x_div_rn_noftz_f32_slowpath) ;  /* 0x0000001400747944 */ /* 0x020fea0003c00000 */
.L_x_23:
[----:B------:R-:W-:Y:S05]  /*1820*/  BSYNC.RECONVERGENT B2 ;  /* 0x0000000000027941 */ /* 0x000fea0003800200 */
.L_x_22:
        /* <DEDUP_REMOVED lines=18> */
.L_x_25:
[----:B------:R-:W-:Y:S05]  /*1950*/  BSYNC.RECONVERGENT B2 ;  /* 0x0000000000027941 */ /* 0x000fea0003800200 */
.L_x_24:
        /* <DEDUP_REMOVED lines=18> */
.L_x_27:
[----:B------:R-:W-:Y:S05]  /*1a80*/  BSYNC.RECONVERGENT B2 ;  /* 0x0000000000027941 */ /* 0x000fea0003800200 */
.L_x_26:
        /* <DEDUP_REMOVED lines=18> */
.L_x_29:
[----:B------:R-:W-:Y:S05]  /*1bb0*/  BSYNC.RECONVERGENT B2 ;  /* 0x0000000000027941 */ /* 0x000fea0003800200 */
.L_x_28:
        /* <DEDUP_REMOVED lines=18> */
.L_x_31:
[----:B------:R-:W-:Y:S05]  /*1ce0*/  BSYNC.RECONVERGENT B2 ;  /* 0x0000000000027941 */ /* 0x000fea0003800200 */
.L_x_30:
        /* <DEDUP_REMOVED lines=18> */
.L_x_33:
[----:B------:R-:W-:Y:S05]  /*1e10*/  BSYNC.RECONVERGENT B2 ;  /* 0x0000000000027941 */ /* 0x000fea0003800200 */
.L_x_32:
        /* <DEDUP_REMOVED lines=18> */
.L_x_35:
[----:B------:R-:W-:Y:S05]  /*1f40*/  BSYNC.RECONVERGENT B2 ;  /* 0x0000000000027941 */ /* 0x000fea0003800200 */
.L_x_34:
[----:B------:R0:W2:Y:S01]  /*1f50*/  LDG.E R2, desc[UR12][R14.64+0xc] ;  /* 0x00000c0c0e027981 */ /* 0x0000a2000c1e1900 */
[----:B------:R-:W-:Y:S01]  /*1f60*/  UIADD3 UR9, UPT, UPT, UR9, 0x8, URZ ;  /* 0x0000000809097890 */ /* 0x000fe2000fffe0ff */
[----:B------:R-:W-:Y:S02]  /*1f70*/  IADD3 R12, P0, PT, R12, 0x20, RZ ;  /* 0x000000200c0c7810 */ /* 0x000fe40007f1e0ff */
[----:B------:R-:W-:Y:S01]  /*1f80*/  IADD3 R10, P3, PT, R10, 0x20, RZ ;  /* 0x000000200a0a7810 */ /* 0x000fe20007f7e0ff */
[----:B------:R-:W-:Y:S01]  /*1f90*/  UISETP.NE.AND UP0, UPT, UR9, URZ, UPT ;  /* 0x000000ff0900728c */ /* 0x000fe2000bf05270 */
[----:B------:R-:W-:Y:S02]  /*1fa0*/  IADD3.X R13, PT, PT, RZ, R13, RZ, P0, !PT ;  /* 0x0000000dff0d7210 */ /* 0x000fe400007fe4ff */
[----:B------:R-:W-:Y:S02]  /*1fb0*/  IADD3.X R11, PT, PT, RZ, R11, RZ, P3, !PT ;  /* 0x0000000bff0b7210 */ /* 0x000fe40001ffe4ff */
[----:B0-----:R-:W-:-:S04]  /*1fc0*/  IADD3 R14, P1, PT, R14, 0x20, RZ ;  /* 0x000000200e0e7810 */ /* 0x001fc80007f3e0ff */
[----:B------:R-:W-:Y:S01]  /*1fd0*/  IADD3.X R21, PT, PT, RZ, R15, RZ, P1, !PT ;  /* 0x0000000fff157210 */ /* 0x000fe20000ffe4ff */
[----:B--2--5:R-:W-:Y:S01]  /*1fe0*/  FFMA R9, R9, R0, R2 ;  /* 0x0000000009097223 */ /* 0x024fe20000000002 */
[----:B------:R-:W-:-:S04]  /*1ff0*/  IADD3 R2, P2, PT, R16, 0x20, RZ ;  /* 0x0000002010027810 */ /* 0x000fc80007f5e0ff */
[----:B------:R0:W-:Y:S01]  /*2000*/  STG.E desc[UR12][R16.64+0xc], R9 ;  /* 0x00000c0910007986 */ /* 0x0001e2000c10190c */
[----:B------:R-:W-:Y:S01]  /*2010*/  IADD3.X R19, PT, PT, RZ, R17, RZ, P2, !PT ;  /* 0x00000011ff137210 */ /* 0x000fe200017fe4ff */
[----:B------:R-:W-:Y:S07]  /*2020*/  BRA.U UP0, `(.L_x_36) ;  /* 0xfffffff500687547 */ /* 0x000fee000b83ffff */
.L_x_19:
[----:B------:R-:W-:-:S13]  /*2030*/  ISETP.NE.AND P0, PT, RZ, UR14, PT ;  /* 0x0000000eff007c0c */ /* 0x000fda000bf05270 */
[----:B------:R-:W-:Y:S05]  /*2040*/  @!P0 EXIT ;  /* 0x000000000000894d */ /* 0x000fea0003800000 */
[----:B------:R-:W1:Y:S01]  /*2050*/  LDCU UR4, c[0x0][0x3a4] ;  /* 0x00007480ff0477ac */ /* 0x000e620008000800 */
[----:B------:R-:W-:Y:S02]  /*2060*/  UISETP.GE.U32.AND UP0, UPT, UR14, 0x4, UPT ;  /* 0x000000040e00788c */ /* 0x000fe4000bf06070 */
[----:B-1----:R-:W-:-:S07]  /*2070*/  ULOP3.LUT UR4, UR4, 0x3, URZ, 0xc0, !UPT ;  /* 0x0000000304047892 */ /* 0x002fce000f8ec0ff */
[----:B------:R-:W-:Y:S05]  /*2080*/  BRA.U !UP0, `(.L_x_37) ;  /* 0x0000000508807547 */ /* 0x000fea000b800000 */
[----:B------:R-:W1:Y:S01]  /*2090*/  LDC.64 R10, c[0x0][0x380] ;  /* 0x0000e000ff0a7b82 */ /* 0x000e620000000a00 */
[----:B0-----:R-:W-:-:S07]  /*20a0*/  IADD3 R9, PT, PT, R6, R5, RZ ;  /* 0x0000000506097210 */ /* 0x001fce0007ffe0ff */
[----:B------:R-:W0:Y:S01]  /*20b0*/  LDC.64 R24, c[0x0][0x390] ;  /* 0x0000e400ff187b82 */ /* 0x000e220000000a00 */
[----:B-1----:R-:W-:-:S06]  /*20c0*/  IMAD.WIDE.U32 R10, R9, 0x4, R10 ;  /* 0x00000004090a7825 */ /* 0x002fcc00078e000a */
[----:B------:R-:W2:Y:S01]  /*20d0*/  LDG.E R11, desc[UR12][R10.64] ;  /* 0x0000000c0a0b7981 */ /* 0x000ea2000c1e1900 */
[----:B0-----:R-:W-:-:S05]  /*20e0*/  IMAD.WIDE.U32 R24, R5, 0x4, R24 ;  /* 0x0000000405187825 */ /* 0x001fca00078e0018 */
        /* <DEDUP_REMOVED lines=14> */
.L_x_39:
[----:B------:R-:W-:Y:S05]  /*21d0*/  BSYNC.RECONVERGENT B2 ;  /* 0x0000000000027941 */ /* 0x000fea0003800200 */
.L_x_38:
[----:B------:R-:W0:Y:S01]  /*21e0*/  LDC.64 R16, c[0x0][0x398] ;  /* 0x0000e600ff107b82 */ /* 0x000e220000000a00 */
[----:B------:R-:W1:Y:S07]  /*21f0*/  LDCU.64 UR6, c[0x0][0x380] ;  /* 0x00007000ff0677ac */ /* 0x000e6e0008000a00 */
[----:B------:R-:W2:Y:S01]  /*2200*/  LDC.64 R18, c[0x0][0x388] ;  /* 0x0000e200ff127b82 */ /* 0x000ea20000000a00 */
[----:B0-----:R-:W-:-:S05]  /*2210*/  IMAD.WIDE.U32 R16, R5, 0x4, R16 ;  /* 0x0000000405107825 */ /* 0x001fca00078e0010 */
[----:B------:R-:W3:Y:S01]  /*2220*/  LDG.E R7, desc[UR12][R16.64] ;  /* 0x0000000c10077981 */ /* 0x000ee2000c1e1900 */
[----:B------:R-:W-:Y:S01]  /*2230*/  IADD3 R11, P0, PT, R6, R5, RZ ;  /* 0x00000005060b7210 */ /* 0x000fe20007f1e0ff */
[----:B--2---:R-:W-:-:S03]  /*2240*/  IMAD.WIDE.U32 R18, R9, 0x4, R18 ;  /* 0x0000000409127825 */ /* 0x004fc600078e0012 */
[----:B------:R-:W-:Y:S02]  /*2250*/  IADD3.X R2, PT, PT, RZ, RZ, RZ, P0, !PT ;  /* 0x000000ffff027210 */ /* 0x000fe400007fe4ff */
[C---:B------:R-:W-:Y:S02]  /*2260*/  SHF.L.U32 R10, R11.reuse, 0x2, RZ ;  /* 0x000000020b0a7819 */ /* 0x040fe400000006ff */
[----:B------:R-:W-:Y:S02]  /*2270*/  SHF.L.U64.HI R11, R11, 0x2, R2 ;  /* 0x000000020b0b7819 */ /* 0x000fe40000010202 */
[----:B-1----:R-:W-:-:S04]  /*2280*/  IADD3 R14, P0, PT, R10, UR6, RZ ;  /* 0x000000060a0e7c10 */ /* 0x002fc8000ff1e0ff */
[----:B------:R-:W-:Y:S01]  /*2290*/  IADD3.X R15, PT, PT, R11, UR7, RZ, P0, !PT ;  /* 0x000000070b0f7c10 */ /* 0x000fe200087fe4ff */
[----:B---3-5:R-:W-:-:S05]  /*22a0*/  FFMA R7, R12, R0, R7 ;  /* 0x000000000c077223 */ /* 0x028fca0000000007 */
        /* <DEDUP_REMOVED lines=16> */
.L_x_41:
[----:B------:R-:W-:Y:S05]  /*23b0*/  BSYNC.RECONVERGENT B2 ;  /* 0x0000000000027941 */ /* 0x000fea0003800200 */
.L_x_40:
[----:B------:R-:W2:Y:S01]  /*23c0*/  LDG.E R2, desc[UR12][R16.64+0x4] ;  /* 0x0000040c10027981 */ /* 0x000ea2000c1e1900 */
[----:B------:R-:W0:Y:S02]  /*23d0*/  LDCU.64 UR6, c[0x0][0x388] ;  /* 0x00007100ff0677ac */ /* 0x000e240008000a00 */
[----:B0-----:R-:W-:-:S04]  /*23e0*/  IADD3 R10, P0, PT, R10, UR6, RZ ;  /* 0x000000060a0a7c10 */ /* 0x001fc8000ff1e0ff */
[----:B------:R-:W-:Y:S01]  /*23f0*/  IADD3.X R11, PT, PT, R11, UR7, RZ, P0, !PT ;  /* 0x000000070b0b7c10 */ /* 0x000fe200087fe4ff */
        /* <DEDUP_REMOVED lines=17> */
.L_x_43:
[----:B------:R-:W-:Y:S05]  /*2510*/  BSYNC.RECONVERGENT B2 ;  /* 0x0000000000027941 */ /* 0x000fea0003800200 */
.L_x_42:
        /* <DEDUP_REMOVED lines=18> */
.L_x_45:
[----:B------:R-:W-:Y:S05]  /*2640*/  BSYNC.RECONVERGENT B2 ;  /* 0x0000000000027941 */ /* 0x000fea0003800200 */
.L_x_44:
[----:B------:R-:W2:Y:S01]  /*2650*/  LDG.E R17, desc[UR12][R16.64+0xc] ;  /* 0x00000c0c10117981 */ /* 0x000ea2000c1e1900 */
[----:B------:R-:W-:Y:S01]  /*2660*/  IADD3 R5, PT, PT, R5, 0x4, RZ ;  /* 0x0000000405057810 */ /* 0x000fe20007ffe0ff */
[----:B--2--5:R-:W-:-:S05]  /*2670*/  FFMA R7, R24, R0, R17 ;  /* 0x0000000018077223 */ /* 0x024fca0000000011 */
[----:B------:R1:W-:Y:S02]  /*2680*/  STG.E desc[UR12][R10.64+0xc], R7 ;  /* 0x00000c070a007986 */ /* 0x0003e4000c10190c */
.L_x_37:
[----:B------:R-:W-:-:S13]  /*2690*/  ISETP.NE.AND P0, PT, RZ, UR4, PT ;  /* 0x00000004ff007c0c */ /* 0x000fda000bf05270 */
[----:B------:R-:W-:Y:S05]  /*26a0*/  @!P0 EXIT ;  /* 0x000000000000894d */ /* 0x000fea0003800000 */
[----:B------:R-:W-:-:S09]  /*26b0*/  UISETP.NE.AND UP0, UPT, UR4, 0x1, UPT ;  /* 0x000000010400788c */ /* 0x000fd2000bf05270 */
[----:B------:R-:W-:Y:S05]  /*26c0*/  BRA.U !UP0, `(.L_x_46) ;  /* 0x0000000108e87547 */ /* 0x000fea000b800000 */
[----:B-1----:R-:W1:Y:S01]  /*26d0*/  LDC.64 R10, c[0x0][0x380] ;  /* 0x0000e000ff0a7b82 */ /* 0x002e620000000a00 */
        /* <DEDUP_REMOVED lines=19> */
.L_x_48:
[----:B------:R-:W-:Y:S05]  /*2810*/  BSYNC.RECONVERGENT B2 ;  /* 0x0000000000027941 */ /* 0x000fea0003800200 */
.L_x_47:
        /* <DEDUP_REMOVED lines=29> */
.L_x_50:
[----:B------:R-:W-:Y:S05]  /*29f0*/  BSYNC.RECONVERGENT B2 ;  /* 0x0000000000027941 */ /* 0x000fea0003800200 */
.L_x_49:
[----:B------:R-:W2:Y:S01]  /*2a00*/  LDG.E R17, desc[UR12][R16.64+0x4] ;  /* 0x0000040c10117981 */ /* 0x000ea2000c1e1900 */
[----:B------:R-:W0:Y:S01]  /*2a10*/  LDCU.64 UR4, c[0x0][0x388] ;  /* 0x00007100ff0477ac */ /* 0x000e220008000a00 */
[----:B------:R-:W-:Y:S02]  /*2a20*/  IADD3 R5, PT, PT, R5, 0x2, RZ ;  /* 0x0000000205057810 */ /* 0x000fe40007ffe0ff */
[----:B0-----:R-:W-:-:S04]  /*2a30*/  IADD3 R10, P0, PT, R10, UR4, RZ ;  /* 0x000000040a0a7c10 */ /* 0x001fc8000ff1e0ff */
[----:B------:R-:W-:Y:S01]  /*2a40*/  IADD3.X R11, PT, PT, R11, UR5, RZ, P0, !PT ;  /* 0x000000050b0b7c10 */ /* 0x000fe200087fe4ff */
[----:B--2--5:R-:W-:-:S05]  /*2a50*/  FFMA R7, R14, R0, R17 ;  /* 0x000000000e077223 */ /* 0x024fca0000000011 */
[----:B------:R2:W-:Y:S03]  /*2a60*/  STG.E desc[UR12][R10.64+0x4], R7 ;  /* 0x000004070a007986 */ /* 0x0005e6000c10190c */
.L_x_46:
[----:B------:R-:W3:Y:S02]  /*2a70*/  LDC R0, c[0x0][0x3a4] ;  /* 0x0000e900ff007b82 */ /* 0x000ee40000000800 */
[----:B---3--:R-:W-:-:S04]  /*2a80*/  LOP3.LUT R0, R0, 0x1, RZ, 0xc0, !PT ;  /* 0x0000000100007812 */ /* 0x008fc800078ec0ff */
[----:B------:R-:W-:-:S13]  /*2a90*/  ISETP.NE.U32.AND P0, PT, R0, 0x1, PT ;  /* 0x000000010000780c */ /* 0x000fda0003f05070 */
[----:B------:R-:W-:Y:S05]  /*2aa0*/  @P0 EXIT ;  /* 0x000000000000094d */ /* 0x000fea0003800000 */
[----:B-12---:R-:W1:Y:S01]  /*2ab0*/  LDC.64 R10, c[0x0][0x380] ;  /* 0x0000e000ff0a7b82 */ /* 0x006e620000000a00 */
[----:B------:R-:W-:-:S07]  /*2ac0*/  IADD3 R6, PT, PT, R6, R5, RZ ;  /* 0x0000000506067210 */ /* 0x000fce0007ffe0ff */
[----:B0-----:R-:W0:Y:S01]  /*2ad0*/  LDC.64 R8, c[0x0][0x390] ;  /* 0x0000e400ff087b82 */ /* 0x001e220000000a00 */
[----:B-1----:R-:W-:-:S06]  /*2ae0*/  IMAD.WIDE.U32 R10, R6, 0x4, R10 ;  /* 0x00000004060a7825 */ /* 0x002fcc00078e000a */
[----:B------:R-:W2:Y:S01]  /*2af0*/  LDG.E R11, desc[UR12][R10.64] ;  /* 0x0000000c0a0b7981 */ /* 0x000ea2000c1e1900 */
[----:B0-----:R-:W-:-:S06]  /*2b00*/  IMAD.WIDE.U32 R8, R5, 0x4, R8 ;  /* 0x0000000405087825 */ /* 0x001fcc00078e0008 */
        /* <DEDUP_REMOVED lines=14> */
.L_x_52:
[----:B------:R-:W-:Y:S05]  /*2bf0*/  BSYNC.RECONVERGENT B2 ;  /* 0x0000000000027941 */ /* 0x000fea0003800200 */
.L_x_51:
[----:B------:R-:W0:Y:S02]  /*2c00*/  LDC.64 R2, c[0x0][0x398] ;  /* 0x0000e600ff027b82 */ /* 0x000e240000000a00 */
[----:B0-----:R-:W-:-:S06]  /*2c10*/  IMAD.WIDE.U32 R2, R5, 0x4, R2 ;  /* 0x0000000405027825 */ /* 0x001fcc00078e0002 */
[----:B------:R-:W0:Y:S01]  /*2c20*/  LDC.64 R4, c[0x0][0x388] ;  /* 0x0000e200ff047b82 */ /* 0x000e220000000a00 */
[----:B------:R-:W2:Y:S01]  /*2c30*/  LDG.E R2, desc[UR12][R2.64] ;  /* 0x0000000c02027981 */ /* 0x000ea2000c1e1900 */
[----:B0-----:R-:W-:-:S04]  /*2c40*/  IMAD.WIDE.U32 R6, R6, 0x4, R4 ;  /* 0x0000000406067825 */ /* 0x001fc800078e0004 */
[----:B--2--5:R-:W-:-:S05]  /*2c50*/  FFMA R9, R9, R0, R2 ;  /* 0x0000000009097223 */ /* 0x024fca0000000002 */
[----:B------:R-:W-:Y:S01]  /*2c60*/  STG.E desc[UR12][R6.64], R9 ;  /* 0x0000000906007986 */ /* 0x000fe2000c10190c */
[----:B------:R-:W-:Y:S05]  /*2c70*/  EXIT ;  /* 0x000000000000794d */ /* 0x000fea0003800000 */
        .weak           $__internal_0_$__cuda_sm20_sqrt_rn_f32_slowpath
        .type           $__internal_0_$__cuda_sm20_sqrt_rn_f32_slowpath,@function
        .size           $__internal_0_$__cuda_sm20_sqrt_rn_f32_slowpath,($__internal_1_$__cuda_sm3x_div_rn_noftz_f32_slowpath - $__internal_0_$__cuda_sm20_sqrt_rn_f32_slowpath)
$__internal_0_$__cuda_sm20_sqrt_rn_f32_slowpath:
[----:B------:R-:W-:-:S13]  /*2c80*/  LOP3.LUT P0, RZ, R0, 0x7fffffff, RZ, 0xc0, !PT ;  /* 0x7fffffff00ff7812 */ /* 0x000fda000780c0ff */
[----:B------:R-:W-:Y:S01]  /*2c90*/  @!P0 MOV R2, R0 ;  /* 0x0000000000028202 */ /* 0x000fe20000000f00 */
[----:B------:R-:W-:Y:S06]  /*2ca0*/  @!P0 BRA `(.L_x_53) ;  /* 0x0000000000408947 */ /* 0x000fec0003800000 */
[----:B------:R-:W-:-:S13]  /*2cb0*/  FSETP.GEU.FTZ.AND P0, PT, R0, RZ, PT ;  /* 0x000000ff0000720b */ /* 0x000fda0003f1e000 */
[----:B------:R-:W-:Y:S01]  /*2cc0*/  @!P0 MOV R2, 0x7fffffff ;  /* 0x7fffffff00028802 */ /* 0x000fe20000000f00 */
[----:B------:R-:W-:Y:S06]  /*2cd0*/  @!P0 BRA `(.L_x_53) ;  /* 0x0000000000348947 */ /* 0x000fec0003800000 */
[----:B------:R-:W-:-:S13]  /*2ce0*/  FSETP.GTU.FTZ.AND P0, PT, |R0|, +INF , PT ;  /* 0x7f8000000000780b */ /* 0x000fda0003f1c200 */
[----:B------:R-:W-:Y:S01]  /*2cf0*/  @P0 FADD.FTZ R2, R0, 1 ;  /* 0x3f80000000020421 */ /* 0x000fe20000010000 */
[----:B------:R-:W-:Y:S06]  /*2d00*/  @P0 BRA `(.L_x_53) ;  /* 0x0000000000280947 */ /* 0x000fec0003800000 */
[----:B------:R-:W-:-:S13]  /*2d10*/  FSETP.NEU.FTZ.AND P0, PT, |R0|, +INF , PT ;  /* 0x7f8000000000780b */ /* 0x000fda0003f1d200 */
[----:B------:R-:W-:-:S04]  /*2d20*/  @P0 FFMA R3, R0, 1.84467440737095516160e+19, RZ ;  /* 0x5f80000000030823 */ /* 0x000fc800000000ff */
[----:B------:R-:W0:Y:S02]  /*2d30*/  @P0 MUFU.RSQ R2, R3 ;  /* 0x0000000300020308 */ /* 0x000e240000001400 */
[----:B0-----:R-:W-:Y:S01]  /*2d40*/  @P0 FMUL.FTZ R8, R3, R2 ;  /* 0x0000000203080220 */ /* 0x001fe20000410000 */
[----:B------:R-:W-:Y:S01]  /*2d50*/  @P0 FMUL.FTZ R7, R2, 0.5 ;  /* 0x3f00000002070820 */ /* 0x000fe20000410000 */
[----:B------:R-:W-:Y:S02]  /*2d60*/  @!P0 MOV R2, R0 ;  /* 0x0000000000028202 */ /* 0x000fe40000000f00 */
[----:B------:R-:W-:-:S04]  /*2d70*/  @P0 FADD.FTZ R5, -R8, -RZ ;  /* 0x800000ff08050221 */ /* 0x000fc80000010100 */
[----:B------:R-:W-:-:S04]  /*2d80*/  @P0 FFMA R5, R8, R5, R3 ;  /* 0x0000000508050223 */ /* 0x000fc80000000003 */
[----:B------:R-:W-:-:S04]  /*2d90*/  @P0 FFMA R5, R5, R7, R8 ;  /* 0x0000000705050223 */ /* 0x000fc80000000008 */
[----:B------:R-:W-:-:S07]  /*2da0*/  @P0 FMUL.FTZ R2, R5, 2.3283064365386962891e-10 ;  /* 0x2f80000005020820 */ /* 0x000fce0000410000 */
.L_x_53:
[----:B------:R-:W-:Y:S01]  /*2db0*/  HFMA2 R3, -RZ, RZ, 0, 0 ;  /* 0x00000000ff037431 */ /* 0x000fe200000001ff */
[----:B------:R-:W-:Y:S02]  /*2dc0*/  MOV R0, R2 ;  /* 0x0000000200007202 */ /* 0x000fe40000000f00 */
[----:B------:R-:W-:-:S04]  /*2dd0*/  MOV R2, R9 ;  /* 0x0000000900027202 */ /* 0x000fc80000000f00 */
[----:B------:R-:W-:Y:S05]  /*2de0*/  RET.REL.NODEC R2 `(_Z10layer_normPfS_S_S_iif) ;  /* 0xffffffd002847950 */ /* 0x000fea0003c3ffff */
        .weak           $__internal_1_$__cuda_sm3x_div_rn_noftz_f32_slowpath
        .type           $__internal_1_$__cuda_sm3x_div_rn_noftz_f32_slowpath,@function
        .size           $__internal_1_$__cuda_sm3x_div_rn_noftz_f32_slowpath,(.L_x_67 - $__internal_1_$__cuda_sm3x_div_rn_noftz_f32_slowpath)
$__internal_1_$__cuda_sm3x_div_rn_noftz_f32_slowpath:
[----:B------:R-:W-:Y:S01]  /*2df0*/  SHF.R.U32.HI R7, RZ, 0x17, R3 ;  /* 0x00000017ff077819 */ /* 0x000fe20000011603 */
[----:B------:R-:W-:Y:S01]  /*2e00*/  BSSY.RECONVERGENT B0, `(.L_x_54) ;  /* 0x0000063000007945 */ /* 0x000fe20003800200 */
[----:B------:R-:W-:Y:S02]  /*2e10*/  SHF.R.U32.HI R18, RZ, 0x17, R0 ;  /* 0x00000017ff127819 */ /* 0x000fe40000011600 */
[----:B------:R-:W-:Y:S02]  /*2e20*/  LOP3.LUT R7, R7, 0xff, RZ, 0xc0, !PT ;  /* 0x000000ff07077812 */ /* 0x000fe400078ec0ff */
[----:B------:R-:W-:Y:S02]  /*2e30*/  LOP3.LUT R18, R18, 0xff, RZ, 0xc0, !PT ;  /* 0x000000ff12127812 */ /* 0x000fe400078ec0ff */
[----:B------:R-:W-:Y:S02]  /*2e40*/  IADD3 R19, PT, PT, R7, -0x1, RZ ;  /* 0xffffffff07137810 */ /* 0x000fe40007ffe0ff */
[----:B------:R-:W-:-:S02]  /*2e50*/  IADD3 R20, PT, PT, R18, -0x1, RZ ;  /* 0xffffffff12147810 */ /* 0x000fc40007ffe0ff */
[----:B------:R-:W-:Y:S02]  /*2e60*/  ISETP.GT.U32.AND P0, PT, R19, 0xfd, PT ;  /* 0x000000fd1300780c */ /* 0x000fe40003f04070 */
[----:B------:R-:W-:Y:S02]  /*2e70*/  MOV R21, R3 ;  /* 0x0000000300157202 */ /* 0x000fe40000000f00 */
[----:B------:R-:W-:-:S13]  /*2e80*/  ISETP.GT.U32.OR P0, PT, R20, 0xfd, P0 ;  /* 0x000000fd1400780c */ /* 0x000fda0000704470 */
[----:B------:R-:W-:Y:S01]  /*2e90*/  @!P0 MOV R8, RZ ;  /* 0x000000ff00088202 */ /* 0x000fe20000000f00 */
[----:B------:R-:W-:Y:S06]  /*2ea0*/  @!P0 BRA `(.L_x_55) ;  /* 0x00000000005c8947 */ /* 0x000fec0003800000 */
[----:B------:R-:W-:Y:S02]  /*2eb0*/  FSETP.GTU.FTZ.AND P0, PT, |R0|, +INF , PT ;  /* 0x7f8000000000780b */ /* 0x000fe40003f1c200 */
[----:B------:R-:W-:-:S04]  /*2ec0*/  FSETP.GTU.FTZ.AND P1, PT, |R3|, +INF , PT ;  /* 0x7f8000000300780b */ /* 0x000fc80003f3c200 */
[----:B------:R-:W-:-:S13]  /*2ed0*/  PLOP3.LUT P0, PT, P0, P1, PT, 0xf8, 0x8f ;  /* 0x00000000008f781c */ /* 0x000fda0000703f70 */
[----:B------:R-:W-:Y:S05]  /*2ee0*/  @P0 BRA `(.L_x_56) ;  /* 0x00000004004c0947 */ /* 0x000fea0003800000 */
[----:B------:R-:W-:-:S13]  /*2ef0*/  LOP3.LUT P0, RZ, R21, 0x7fffffff, R0, 0xc8, !PT ;  /* 0x7fffffff15ff7812 */ /* 0x000fda000780c800 */
[----:B------:R-:W-:Y:S05]  /*2f00*/  @!P0 BRA `(.L_x_57) ;  /* 0x00000004003c8947 */ /* 0x000fea0003800000 */
[C---:B------:R-:W-:Y:S02]  /*2f10*/  FSETP.NEU.FTZ.AND P3, PT, |R0|.reuse, +INF , PT ;  /* 0x7f8000000000780b */ /* 0x040fe40003f7d200 */
[----:B------:R-:W-:Y:S02]  /*2f20*/  FSETP.NEU.FTZ.AND P1, PT, |R3|, +INF , PT ;  /* 0x7f8000000300780b */ /* 0x000fe40003f3d200 */
[----:B------:R-:W-:-:S11]  /*2f30*/  FSETP.NEU.FTZ.AND P0, PT, |R0|, +INF , PT ;  /* 0x7f8000000000780b */ /* 0x000fd60003f1d200 */
[----:B------:R-:W-:Y:S05]  /*2f40*/  @!P1 BRA !P3, `(.L_x_57) ;  /* 0x00000004002c9947 */ /* 0x000fea0005800000 */
[----:B------:R-:W-:-:S04]  /*2f50*/  LOP3.LUT P3, RZ, R0, 0x7fffffff, RZ, 0xc0, !PT ;  /* 0x7fffffff00ff7812 */ /* 0x000fc8000786c0ff */
[----:B------:R-:W-:-:S13]  /*2f60*/  PLOP3.LUT P1, PT, P1, P3, PT, 0x2f, 0xf2 ;  /* 0x0000000000f2781c */ /* 0x000fda0000f26577 */
[----:B------:R-:W-:Y:S05]  /*2f70*/  @P1 BRA `(.L_x_58) ;  /* 0x0000000400181947 */ /* 0x000fea0003800000 */
[----:B------:R-:W-:-:S04]  /*2f80*/  LOP3.LUT P1, RZ, R21, 0x7fffffff, RZ, 0xc0, !PT ;  /* 0x7fffffff15ff7812 */ /* 0x000fc8000782c0ff */
[----:B------:R-:W-:-:S13]  /*2f90*/  PLOP3.LUT P0, PT, P0, P1, PT, 0x2f, 0xf2 ;  /* 0x0000000000f2781c */ /* 0x000fda0000702577 */
[----:B------:R-:W-:Y:S05]  /*2fa0*/  @P0 BRA `(.L_x_59) ;  /* 0x0000000400000947 */ /* 0x000fea0003800000 */
[----:B------:R-:W-:Y:S02]  /*2fb0*/  ISETP.GE.AND P0, PT, R20, RZ, PT ;  /* 0x000000ff1400720c */ /* 0x000fe40003f06270 */
[----:B------:R-:W-:-:S11]  /*2fc0*/  ISETP.GE.AND P1, PT, R19, RZ, PT ;  /* 0x000000ff1300720c */ /* 0x000fd60003f26270 */
[----:B------:R-:W-:Y:S01]  /*2fd0*/  @P0 MOV R8, RZ ;  /* 0x000000ff00080202 */ /* 0x000fe20000000f00 */
[----:B------:R-:W-:Y:S01]  /*2fe0*/  @!P0 FFMA R0, R0, 1.84467440737095516160e+19, RZ ;  /* 0x5f80000000008823 */ /* 0x000fe200000000ff */
[----:B------:R-:W-:Y:S01]  /*2ff0*/  @!P0 MOV R8, 0xffffffc0 ;  /* 0xffffffc000088802 */ /* 0x000fe20000000f00 */
[----:B------:R-:W-:-:S03]  /*3000*/  @!P1 FFMA R21, R3, 1.84467440737095516160e+19, RZ ;  /* 0x5f80000003159823 */ /* 0x000fc600000000ff */
[----:B------:R-:W-:-:S07]  /*3010*/  @!P1 IADD3 R8, PT, PT, R8, 0x40, RZ ;  /* 0x0000004008089810 */ /* 0x000fce0007ffe0ff */
.L_x_55:
[----:B------:R-:W-:Y:S01]  /*3020*/  LEA R20, R7, 0xc0800000, 0x17 ;  /* 0xc080000007147811 */ /* 0x000fe200078eb8ff */
[----:B------:R-:W-:Y:S01]  /*3030*/  BSSY.RECONVERGENT B1, `(.L_x_60) ;  /* 0x0000036000017945 */ /* 0x000fe20003800200 */
[----:B------:R-:W-:Y:S02]  /*3040*/  IADD3 R18, PT, PT, R18, -0x7f, RZ ;  /* 0xffffff8112127810 */ /* 0x000fe40007ffe0ff */
[----:B------:R-:W-:-:S03]  /*3050*/  IADD3 R23, PT, PT, -R20, R21, RZ ;  /* 0x0000001514177210 */ /* 0x000fc60007ffe1ff */
[C---:B------:R-:W-:Y:S01]  /*3060*/  IMAD R0, R18.reuse, -0x800000, R0 ;  /* 0xff80000012007824 */ /* 0x040fe200078e0200 */
[----:B------:R0:W1:Y:S01]  /*3070*/  MUFU.RCP R19, R23 ;  /* 0x0000001700137308 */ /* 0x0000620000001000 */
[----:B------:R-:W-:Y:S01]  /*3080*/  FADD.FTZ R21, -R23, -RZ ;  /* 0x800000ff17157221 */ /* 0x000fe20000010100 */
[----:B0-----:R-:W-:-:S04]  /*3090*/  IADD3 R23, PT, PT, R18, 0x7f, -R7 ;  /* 0x0000007f12177810 */ /* 0x001fc80007ffe807 */
[----:B------:R-:W-:Y:S01]  /*30a0*/  IADD3 R23, PT, PT, R23, R8, RZ ;  /* 0x0000000817177210 */ /* 0x000fe20007ffe0ff */
[----:B-1----:R-:W-:-:S04]  /*30b0*/  FFMA R20, R19, R21, 1 ;  /* 0x3f80000013147423 */ /* 0x002fc80000000015 */
[----:B------:R-:W-:-:S04]  /*30c0*/  FFMA R19, R19, R20, R19 ;  /* 0x0000001413137223 */ /* 0x000fc80000000013 */
[----:B------:R-:W-:-:S04]  /*30d0*/  FFMA R20, R0, R19, RZ ;  /* 0x0000001300147223 */ /* 0x000fc800000000ff */
[----:B------:R-:W-:-:S04]  /*30e0*/  FFMA R22, R21, R20, R0 ;  /* 0x0000001415167223 */ /* 0x000fc80000000000 */
[----:B------:R-:W-:-:S04]  /*30f0*/  FFMA R22, R19, R22, R20 ;  /* 0x0000001613167223 */ /* 0x000fc80000000014 */
[----:B------:R-:W-:-:S04]  /*3100*/  FFMA R21, R21, R22, R0 ;  /* 0x0000001615157223 */ /* 0x000fc80000000000 */
[----:B------:R-:W-:-:S05]  /*3110*/  FFMA R0, R19, R21, R22 ;  /* 0x0000001513007223 */ /* 0x000fca0000000016 */
[----:B------:R-:W-:-:S04]  /*3120*/  SHF.R.U32.HI R7, RZ, 0x17, R0 ;  /* 0x00000017ff077819 */ /* 0x000fc80000011600 */
[----:B------:R-:W-:-:S04]  /*3130*/  LOP3.LUT R8, R7, 0xff, RZ, 0xc0, !PT ;  /* 0x000000ff07087812 */ /* 0x000fc800078ec0ff */
[----:B------:R-:W-:-:S04]  /*3140*/  IADD3 R7, PT, PT, R8, R23, RZ ;  /* 0x0000001708077210 */ /* 0x000fc80007ffe0ff */
[----:B------:R-:W-:-:S04]  /*3150*/  IADD3 R8, PT, PT, R7, -0x1, RZ ;  /* 0xffffffff07087810 */ /* 0x000fc80007ffe0ff */
[----:B------:R-:W-:-:S13]  /*3160*/  ISETP.GE.U32.AND P0, PT, R8, 0xfe, PT ;  /* 0x000000fe0800780c */ /* 0x000fda0003f06070 */
[----:B------:R-:W-:Y:S05]  /*3170*/  @!P0 BRA `(.L_x_61) ;  /* 0x0000000000808947 */ /* 0x000fea0003800000 */
[----:B------:R-:W-:-:S13]  /*3180*/  ISETP.GT.AND P0, PT, R7, 0xfe, PT ;  /* 0x000000fe0700780c */ /* 0x000fda0003f04270 */
[----:B------:R-:W-:Y:S05]  /*3190*/  @P0 BRA `(.L_x_62) ;  /* 0x00000000006c0947 */ /* 0x000fea0003800000 */
[----:B------:R-:W-:-:S13]  /*31a0*/  ISETP.GE.AND P0, PT, R7, 0x1, PT ;  /* 0x000000010700780c */ /* 0x000fda0003f06270 */
[----:B------:R-:W-:Y:S05]  /*31b0*/  @P0 BRA `(.L_x_63) ;  /* 0x0000000000740947 */ /* 0x000fea0003800000 */
[----:B------:R-:W-:Y:S02]  /*31c0*/  ISETP.GE.AND P0, PT, R7, -0x18, PT ;  /* 0xffffffe80700780c */ /* 0x000fe40003f06270 */
[----:B------:R-:W-:-:S11]  /*31d0*/  LOP3.LUT R0, R0, 0x80000000, RZ, 0xc0, !PT ;  /* 0x8000000000007812 */ /* 0x000fd600078ec0ff */
[----:B------:R-:W-:Y:S05]  /*31e0*/  @!P0 BRA `(.L_x_63) ;  /* 0x0000000000688947 */ /* 0x000fea0003800000 */
[CCC-:B------:R-:W-:Y:S01]  /*31f0*/  FFMA.RZ R8, R19.reuse, R21.reuse, R22.reuse ;  /* 0x0000001513087223 */ /* 0x1c0fe2000000c016 */
[CCC-:B------:R-:W-:Y:S01]  /*3200*/  FFMA.RP R18, R19.reuse, R21.reuse, R22.reuse ;  /* 0x0000001513127223 */ /* 0x1c0fe20000008016 */
[----:B------:R-:W-:Y:S01]  /*3210*/  FFMA.RM R21, R19, R21, R22 ;  /* 0x0000001513157223 */ /* 0x000fe20000004016 */
[C---:B------:R-:W-:Y:S02]  /*3220*/  IADD3 R19, PT, PT, R7.reuse, 0x20, RZ ;  /* 0x0000002007137810 */ /* 0x040fe40007ffe0ff */
[----:B------:R-:W-:Y:S02]  /*3230*/  LOP3.LUT R8, R8, 0x7fffff, RZ, 0xc0, !PT ;  /* 0x007fffff08087812 */ /* 0x000fe400078ec0ff */
[C---:B------:R-:W-:Y:S02]  /*3240*/  ISETP.NE.AND P3, PT, R7.reuse, RZ, PT ;  /* 0x000000ff0700720c */ /* 0x040fe40003f65270 */
[----:B------:R-:W-:Y:S02]  /*3250*/  LOP3.LUT R8, R8, 0x800000, RZ, 0xfc, !PT ;  /* 0x0080000008087812 */ /* 0x000fe400078efcff */
[----:B------:R-:W-:-:S02]  /*3260*/  ISETP.NE.AND P1, PT, R7, RZ, PT ;  /* 0x000000ff0700720c */ /* 0x000fc40003f25270 */
[----:B------:R-:W-:Y:S02]  /*3270*/  IADD3 R7, PT, PT, -R7, RZ, RZ ;  /* 0x000000ff07077210 */ /* 0x000fe40007ffe1ff */
[----:B------:R-:W-:Y:S02]  /*3280*/  SHF.L.U32 R19, R8, R19, RZ ;  /* 0x0000001308137219 */ /* 0x000fe400000006ff */
[----:B------:R-:W-:Y:S02]  /*3290*/  FSETP.NEU.FTZ.AND P0, PT, R18, R21, PT ;  /* 0x000000151200720b */ /* 0x000fe40003f1d000 */
[----:B------:R-:W-:Y:S02]  /*32a0*/  SEL R7, R7, RZ, P3 ;  /* 0x000000ff07077207 */ /* 0x000fe40001800000 */
[----:B------:R-:W-:Y:S02]  /*32b0*/  ISETP.NE.AND P1, PT, R19, RZ, P1 ;  /* 0x000000ff1300720c */ /* 0x000fe40000f25270 */
[----:B------:R-:W-:-:S02]  /*32c0*/  SHF.R.U32.HI R18, RZ, R7, R8 ;  /* 0x00000007ff127219 */ /* 0x000fc40000011608 */
[----:B------:R-:W-:Y:S02]  /*32d0*/  PLOP3.LUT P0, PT, P0, P1, PT, 0xf8, 0x8f ;  /* 0x00000000008f781c */ /* 0x000fe40000703f70 */
[----:B------:R-:W-:Y:S02]  /*32e0*/  SHF.R.U32.HI R8, RZ, 0x1, R18 ;  /* 0x00000001ff087819 */ /* 0x000fe40000011612 */
[----:B------:R-:W-:-:S04]  /*32f0*/  SEL R7, RZ, 0x1, !P0 ;  /* 0x00000001ff077807 */ /* 0x000fc80004000000 */
[----:B------:R-:W-:-:S04]  /*3300*/  LOP3.LUT R7, R7, 0x1, R8, 0xf8, !PT ;  /* 0x0000000107077812 */ /* 0x000fc800078ef808 */
[----:B------:R-:W-:-:S04]  /*3310*/  LOP3.LUT R7, R7, R18, RZ, 0xc0, !PT ;  /* 0x0000001207077212 */ /* 0x000fc800078ec0ff */
[----:B------:R-:W-:-:S04]  /*3320*/  IADD3 R7, PT, PT, R8, R7, RZ ;  /* 0x0000000708077210 */ /* 0x000fc80007ffe0ff */
[----:B------:R-:W-:Y:S01]  /*3330*/  LOP3.LUT R0, R7, R0, RZ, 0xfc, !PT ;  /* 0x0000000007007212 */ /* 0x000fe200078efcff */
[----:B------:R-:W-:Y:S06]  /*3340*/  BRA `(.L_x_63) ;  /* 0x0000000000107947 */ /* 0x000fec0003800000 */
.L_x_62:
[----:B------:R-:W-:-:S04]  /*3350*/  LOP3.LUT R0, R0, 0x80000000, RZ, 0xc0, !PT ;  /* 0x8000000000007812 */ /* 0x000fc800078ec0ff */
[----:B------:R-:W-:Y:S01]  /*3360*/  LOP3.LUT R0, R0, 0x7f800000, RZ, 0xfc, !PT ;  /* 0x7f80000000007812 */ /* 0x000fe200078efcff */
[----:B------:R-:W-:Y:S06]  /*3370*/  BRA `(.L_x_63) ;  /* 0x0000000000047947 */ /* 0x000fec0003800000 */
.L_x_61:
[----:B------:R-:W-:-:S07]  /*3380*/  LEA R0, R23, R0, 0x17 ;  /* 0x0000000017007211 */ /* 0x000fce00078eb8ff */
.L_x_63:
[----:B------:R-:W-:Y:S05]  /*3390*/  BSYNC.RECONVERGENT B1 ;  /* 0x0000000000017941 */ /* 0x000fea0003800200 */
.L_x_60:
[----:B------:R-:W-:Y:S05]  /*33a0*/  BRA `(.L_x_64) ;  /* 0x0000000000207947 */ /* 0x000fea0003800000 */
.L_x_59:
[----:B------:R-:W-:-:S04]  /*33b0*/  LOP3.LUT R0, R21, 0x80000000, R0, 0x48, !PT ;  /* 0x8000000015007812 */ /* 0x000fc800078e4800 */
[----:B------:R-:W-:Y:S01]  /*33c0*/  LOP3.LUT R0, R0, 0x7f800000, RZ, 0xfc, !PT ;  /* 0x7f80000000007812 */ /* 0x000fe200078efcff */
[----:B------:R-:W-:Y:S06]  /*33d0*/  BRA `(.L_x_64) ;  /* 0x0000000000147947 */ /* 0x000fec0003800000 */
.L_x_58:
[----:B------:R-:W-:Y:S01]  /*33e0*/  LOP3.LUT R0, R21, 0x80000000, R0, 0x48, !PT ;  /* 0x8000000015007812 */ /* 0x000fe200078e4800 */
[----:B------:R-:W-:Y:S06]  /*33f0*/  BRA `(.L_x_64) ;  /* 0x00000000000c7947 */ /* 0x000fec0003800000 */
.L_x_57:
[----:B------:R-:W0:Y:S01]  /*3400*/  MUFU.RSQ R0, -QNAN ;  /* 0xffc0000000007908 */ /* 0x000e220000001400 */
[----:B------:R-:W-:Y:S05]  /*3410*/  BRA `(.L_x_64) ;  /* 0x0000000000047947 */ /* 0x000fea0003800000 */
.L_x_56:
[----:B------:R-:W-:-:S07]  /*3420*/  FADD.FTZ R0, R0, R3 ;  /* 0x0000000300007221 */ /* 0x000fce0000010000 */
.L_x_64:
[----:B------:R-:W-:Y:S05]  /*3430*/  BSYNC.RECONVERGENT B0 ;  /* 0x0000000000007941 */ /* 0x000fea0003800200 */
.L_x_54:
[----:B------:R-:W-:Y:S01]  /*3440*/  HFMA2 R19, -RZ, RZ, 0, 0 ;  /* 0x00000000ff137431 */ /* 0x000fe200000001ff */
[----:B------:R-:W-:-:S04]  /*3450*/  MOV R18, R2 ;  /* 0x0000000200127202 */ /* 0x000fc80000000f00 */
[----:B0-----:R-:W-:Y:S05]  /*3460*/  RET.REL.NODEC R18 `(_Z10layer_normPfS_S_S_iif) ;  /* 0xffffffc812e47950 */ /* 0x001fea0003c3ffff */
.L_x_65:
[----:B------:R-:W-:-:S00]  /*3470*/  BRA `(.L_x_65) ;  /* 0xfffffffc00fc7947 */ /* 0x000fc0000383ffff */
[----:B------:R-:W-:-:S00]  /*3480*/  NOP ;  /* 0x0000000000007918 */ /* 0x000fc00000000000 */
[----:B------:R-:W-:-:S00]  /*3490*/  NOP ;  /* 0x0000000000007918 */ /* 0x000fc00000000000 */
[----:B------:R-:W-:-:S00]  /*34a0*/  NOP ;  /* 0x0000000000007918 */ /* 0x000fc00000000000 */
[----:B------:R-:W-:-:S00]  /*34b0*/  NOP ;  /* 0x0000000000007918 */ /* 0x000fc00000000000 */
[----:B------:R-:W-:-:S00]  /*34c0*/  NOP ;  /* 0x0000000000007918 */ /* 0x000fc00000000000 */
[----:B------:R-:W-:-:S00]  /*34d0*/  NOP ;  /* 0x0000000000007918 */ /* 0x000fc00000000000 */
[----:B------:R-:W-:-:S00]  /*34e0*/  NOP ;  /* 0x0000000000007918 */ /* 0x000fc00000000000 */
[----:B------:R-:W-:-:S00]  /*34f0*/  NOP ;  /* 0x0000000000007918 */ /* 0x000fc00000000000 */
.L_x_67:


//--------------------- .nv.shared.reserved.0     --------------------------
	.section	.nv.shared.reserved.0,"aw",@nobits
	.weak		__nv_reservedSMEM_offset_0_alias
	.size		__nv_reservedSMEM_offset_0_alias, 0, 64
	.other		__nv_reservedSMEM_offset_0_alias,@"STO_CUDA_RESERVED_SHARED STV_DEFAULT"
__nv_reservedSMEM_offset_0_alias:
	.zero		0
	.zero		64


//--------------------- .nv.constant0._Z10layer_normPfS_S_S_iif --------------------------
	.section	.nv.constant0._Z10layer_normPfS_S_S_iif,"a",@progbits
	.sectionflags	@""
	.align	4
.nv.constant0._Z10layer_normPfS_S_S_iif:
	.zero		940


//--------------------- SYMBOLS --------------------------

	.type		.nv.reservedSmem.offset0,@object
	.size		.nv.reservedSmem.offset0,0x4
